	.target	sm_100a

	.elftype	@"ET_EXEC"


//--------------------- .note.nv.tkinfo           --------------------------
	.section	.note.nv.tkinfo,"",@"SHT_NOTE"
	.sectionflags	@"SHF_NOTE_NV_TKINFO"
	.tkinfo
        /*0018*/ 	.word	0x00000002
        /*0030*/ 	.string	""
        /*0030*/ 	.string	"ptxas"
        /*0030*/ 	.string	"Cuda compilation tools, release 13.0, V13.0.88"
        /*0030*/ 	.string	"Build cuda_13.0.r13.0/compiler.36424714_0"
        /*0030*/ 	.string	"-arch sm_100a -m 64 "



//--------------------- .note.nv.cuinfo           --------------------------
	.section	.note.nv.cuinfo,"",@"SHT_NOTE"
	.sectionflags	@"SHF_NOTE_NV_CUINFO"
        /*0018*/ 	.short	0x0002
        /*001a*/ 	.short	0x0064
        /*001c*/ 	.short	0x0082
	.zero		2


//--------------------- .nv.info                  --------------------------
	.section	.nv.info,"",@"SHT_CUDA_INFO"
	.align	4


	//----- nvinfo : EIATTR_REGCOUNT
	.align		4
        /*0000*/ 	.byte	0x04, 0x2f
        /*0002*/ 	.short	(.L_19 - .L_18)
	.align		4
.L_18:
        /*0004*/ 	.word	index@(_ZN7cutlass13device_kernelINS_4gemm6kernel13GemmUniversalIN4cute5tupleIJiiiiEEENS1_10collective13CollectiveMmaINS1_35MainloopSm100TmaUmmaWarpSpecializedILi4ELi2ELi4ENS5_IJNS4_1CILi1EEESB_SB_EEEEENS5_IJNSA_ILi64EEENSA_ILi128EEESF_EEENS_12float_e4m3_tENS5_IJlSB_lEEESH_SI_NS4_8TiledMMAINS4_8MMA_AtomIJNS4_10MMA_TraitsINS4_19SM100_MMA_F8F6F4_SSEJSH_SH_fSE_SF_NS4_17integral_constantINS4_4UMMA5MajorELSP_0EEESQ_NSN_INSO_7ScaleInELSR_0EEESS_EEEEEENS4_6LayoutISC_NS5_IJNSA_ILi0EEESW_SW_EEEEENS5_IJNS4_10UnderscoreESZ_SZ_EEEEENS4_13SM90_TMA_LOADENS4_14ComposedLayoutINS4_7SwizzleILi3ELi4ELi3EEENS4_18smem_ptr_flag_bitsILi8EEENSV_INS5_IJNSA_ILi8EEESF_EEENS5_IJSF_SB_EEEEEEEvNS4_8identityES12_S1C_vS1D_EENS_8epilogue10collective18CollectiveEpilogueINS1F_23Sm100TmaWarpSpecializedILi2ELi2ELi32ELb0ELb0EEEJSG_NS5_IJNSV_ISE_SB_EES1K_EEESH_SI_SH_SI_NS1F_6fusion15FusionCallbacksIS1J_NS1M_17LinearCombinationISH_fSH_fLNS_15FloatRoundStyleE2EEESG_S1L_JEEENS4_5SM1004TMEM4LOAD26SM100_TMEM_LOAD_16dp32b32xES12_NS13_INS14_ILi2ELi4ELi3EEES17_NSV_INS5_IJS18_SE_EEENS5_IJSE_SB_EEEEEEENS4_39AutoVectorizingCopyWithAssumedAlignmentILi128EEENS4_14SM90_TMA_STOREES20_S22_S22_EEEvvEEEEvNT_6ParamsE)
        /*0008*/ 	.word	0x00000080


	//----- nvinfo : EIATTR_FRAME_SIZE
	.align		4
.L_19:
        /*000c*/ 	.byte	0x04, 0x11
        /*000e*/ 	.short	(.L_21 - .L_20)
	.align		4
.L_20:
        /*0010*/ 	.word	index@($__internal_2_$__cuda_sm10x_tcgen05_guardrail_trap_unallocated_columns_being_dealloced)
        /*0014*/ 	.word	0x00000000


	//----- nvinfo : EIATTR_FRAME_SIZE
	.align		4
.L_21:
        /*0018*/ 	.byte	0x04, 0x11
        /*001a*/ 	.short	(.L_23 - .L_22)
	.align		4
.L_22:
        /*001c*/ 	.word	index@($__internal_1_$__cuda_sm10x_tcgen05_guardrail_trap_phase_invalid_during_alloc)
        /*0020*/ 	.word	0x00000000


	//----- nvinfo : EIATTR_FRAME_SIZE
	.align		4
.L_23:
        /*0024*/ 	.byte	0x04, 0x11
        /*0026*/ 	.short	(.L_25 - .L_24)
	.align		4
.L_24:
        /*0028*/ 	.word	index@($__internal_0_$__cuda_sm10x_tcgen05_guardrail_trap_col_being_dealloced_not_returned_by_alloc)
        /*002c*/ 	.word	0x00000000


	//----- nvinfo : EIATTR_FRAME_SIZE
	.align		4
.L_25:
        /*0030*/ 	.byte	0x04, 0x11
        /*0032*/ 	.short	(.L_27 - .L_26)
	.align		4
.L_26:
        /*0034*/ 	.word	index@(_ZN7cutlass13device_kernelINS_4gemm6kernel13GemmUniversalIN4cute5tupleIJiiiiEEENS1_10collective13CollectiveMmaINS1_35MainloopSm100TmaUmmaWarpSpecializedILi4ELi2ELi4ENS5_IJNS4_1CILi1EEESB_SB_EEEEENS5_IJNSA_ILi64EEENSA_ILi128EEESF_EEENS_12float_e4m3_tENS5_IJlSB_lEEESH_SI_NS4_8TiledMMAINS4_8MMA_AtomIJNS4_10MMA_TraitsINS4_19SM100_MMA_F8F6F4_SSEJSH_SH_fSE_SF_NS4_17integral_constantINS4_4UMMA5MajorELSP_0EEESQ_NSN_INSO_7ScaleInELSR_0EEESS_EEEEEENS4_6LayoutISC_NS5_IJNSA_ILi0EEESW_SW_EEEEENS5_IJNS4_10UnderscoreESZ_SZ_EEEEENS4_13SM90_TMA_LOADENS4_14ComposedLayoutINS4_7SwizzleILi3ELi4ELi3EEENS4_18smem_ptr_flag_bitsILi8EEENSV_INS5_IJNSA_ILi8EEESF_EEENS5_IJSF_SB_EEEEEEEvNS4_8identityES12_S1C_vS1D_EENS_8epilogue10collective18CollectiveEpilogueINS1F_23Sm100TmaWarpSpecializedILi2ELi2ELi32ELb0ELb0EEEJSG_NS5_IJNSV_ISE_SB_EES1K_EEESH_SI_SH_SI_NS1F_6fusion15FusionCallbacksIS1J_NS1M_17LinearCombinationISH_fSH_fLNS_15FloatRoundStyleE2EEESG_S1L_JEEENS4_5SM1004TMEM4LOAD26SM100_TMEM_LOAD_16dp32b32xES12_NS13_INS14_ILi2ELi4ELi3EEES17_NSV_INS5_IJS18_SE_EEENS5_IJSE_SB_EEEEEEENS4_39AutoVectorizingCopyWithAssumedAlignmentILi128EEENS4_14SM90_TMA_STOREES20_S22_S22_EEEvvEEEEvNT_6ParamsE)
        /*0038*/ 	.word	0x00000000


	//----- nvinfo : EIATTR_MIN_STACK_SIZE
	.align		4
.L_27:
        /*003c*/ 	.byte	0x04, 0x12
        /*003e*/ 	.short	(.L_29 - .L_28)
	.align		4
.L_28:
        /*0040*/ 	.word	index@(_ZN7cutlass13device_kernelINS_4gemm6kernel13GemmUniversalIN4cute5tupleIJiiiiEEENS1_10collective13CollectiveMmaINS1_35MainloopSm100TmaUmmaWarpSpecializedILi4ELi2ELi4ENS5_IJNS4_1CILi1EEESB_SB_EEEEENS5_IJNSA_ILi64EEENSA_ILi128EEESF_EEENS_12float_e4m3_tENS5_IJlSB_lEEESH_SI_NS4_8TiledMMAINS4_8MMA_AtomIJNS4_10MMA_TraitsINS4_19SM100_MMA_F8F6F4_SSEJSH_SH_fSE_SF_NS4_17integral_constantINS4_4UMMA5MajorELSP_0EEESQ_NSN_INSO_7ScaleInELSR_0EEESS_EEEEEENS4_6LayoutISC_NS5_IJNSA_ILi0EEESW_SW_EEEEENS5_IJNS4_10UnderscoreESZ_SZ_EEEEENS4_13SM90_TMA_LOADENS4_14ComposedLayoutINS4_7SwizzleILi3ELi4ELi3EEENS4_18smem_ptr_flag_bitsILi8EEENSV_INS5_IJNSA_ILi8EEESF_EEENS5_IJSF_SB_EEEEEEEvNS4_8identityES12_S1C_vS1D_EENS_8epilogue10collective18CollectiveEpilogueINS1F_23Sm100TmaWarpSpecializedILi2ELi2ELi32ELb0ELb0EEEJSG_NS5_IJNSV_ISE_SB_EES1K_EEESH_SI_SH_SI_NS1F_6fusion15FusionCallbacksIS1J_NS1M_17LinearCombinationISH_fSH_fLNS_15FloatRoundStyleE2EEESG_S1L_JEEENS4_5SM1004TMEM4LOAD26SM100_TMEM_LOAD_16dp32b32xES12_NS13_INS14_ILi2ELi4ELi3EEES17_NSV_INS5_IJS18_SE_EEENS5_IJSE_SB_EEEEEEENS4_39AutoVectorizingCopyWithAssumedAlignmentILi128EEENS4_14SM90_TMA_STOREES20_S22_S22_EEEvvEEEEvNT_6ParamsE)
        /*0044*/ 	.word	0x00000000
.L_29:


//--------------------- .nv.compat                --------------------------
	.section	.nv.compat,"",@"SHT_CUDA_COMPAT_INFO"
	.align	4
        /*0000*/ 	.byte	0x02, 0x09, 0x01, 0x00, 0x02, 0x02, 0x02, 0x00, 0x02, 0x05, 0x05, 0x00, 0x03, 0x07, 0x01, 0x01
        /*0010*/ 	.byte	0x02, 0x03, 0x01, 0x00, 0x02, 0x06, 0x01, 0x00, 0x04, 0x0b, 0x08, 0x00, 0x09, 0x00, 0x00, 0x00
        /*0020*/ 	.byte	0x00, 0x00, 0x00, 0x00


//--------------------- .nv.info._ZN7cutlass13device_kernelINS_4gemm6kernel13GemmUniversalIN4cute5tupleIJiiiiEEENS1_10collective13CollectiveMmaINS1_35MainloopSm100TmaUmmaWarpSpecializedILi4ELi2ELi4ENS5_IJNS4_1CILi1EEESB_SB_EEEEENS5_IJNSA_ILi64EEENSA_ILi128EEESF_EEENS_12float_e4m3_tENS5_IJlSB_lEEESH_SI_NS4_8TiledMMAINS4_8MMA_AtomIJNS4_10MMA_TraitsINS4_19SM100_MMA_F8F6F4_SSEJSH_SH_fSE_SF_NS4_17integral_constantINS4_4UMMA5MajorELSP_0EEESQ_NSN_INSO_7ScaleInELSR_0EEESS_EEEEEENS4_6LayoutISC_NS5_IJNSA_ILi0EEESW_SW_EEEEENS5_IJNS4_10UnderscoreESZ_SZ_EEEEENS4_13SM90_TMA_LOADENS4_14ComposedLayoutINS4_7SwizzleILi3ELi4ELi3EEENS4_18smem_ptr_flag_bitsILi8EEENSV_INS5_IJNSA_ILi8EEESF_EEENS5_IJSF_SB_EEEEEEEvNS4_8identityES12_S1C_vS1D_EENS_8epilogue10collective18CollectiveEpilogueINS1F_23Sm100TmaWarpSpecializedILi2ELi2ELi32ELb0ELb0EEEJSG_NS5_IJNSV_ISE_SB_EES1K_EEESH_SI_SH_SI_NS1F_6fusion15FusionCallbacksIS1J_NS1M_17LinearCombinationISH_fSH_fLNS_15FloatRoundStyleE2EEESG_S1L_JEEENS4_5SM1004TMEM4LOAD26SM100_TMEM_LOAD_16dp32b32xES12_NS13_INS14_ILi2ELi4ELi3EEES17_NSV_INS5_IJS18_SE_EEENS5_IJSE_SB_EEEEEEENS4_39AutoVectorizingCopyWithAssumedAlignmentILi128EEENS4_14SM90_TMA_STOREES20_S22_S22_EEEvvEEEEvNT_6ParamsE --------------------------
	.section	.nv.info._ZN7cutlass13device_kernelINS_4gemm6kernel13GemmUniversalIN4cute5tupleIJiiiiEEENS1_10collective13CollectiveMmaINS1_35MainloopSm100TmaUmmaWarpSpecializedILi4ELi2ELi4ENS5_IJNS4_1CILi1EEESB_SB_EEEEENS5_IJNSA_ILi64EEENSA_ILi128EEESF_EEENS_12float_e4m3_tENS5_IJlSB_lEEESH_SI_NS4_8TiledMMAINS4_8MMA_AtomIJNS4_10MMA_TraitsINS4_19SM100_MMA_F8F6F4_SSEJSH_SH_fSE_SF_NS4_17integral_constantINS4_4UMMA5MajorELSP_0EEESQ_NSN_INSO_7ScaleInELSR_0EEESS_EEEEEENS4_6LayoutISC_NS5_IJNSA_ILi0EEESW_SW_EEEEENS5_IJNS4_10UnderscoreESZ_SZ_EEEEENS4_13SM90_TMA_LOADENS4_14ComposedLayoutINS4_7SwizzleILi3ELi4ELi3EEENS4_18smem_ptr_flag_bitsILi8EEENSV_INS5_IJNSA_ILi8EEESF_EEENS5_IJSF_SB_EEEEEEEvNS4_8identityES12_S1C_vS1D_EENS_8epilogue10collective18CollectiveEpilogueINS1F_23Sm100TmaWarpSpecializedILi2ELi2ELi32ELb0ELb0EEEJSG_NS5_IJNSV_ISE_SB_EES1K_EEESH_SI_SH_SI_NS1F_6fusion15FusionCallbacksIS1J_NS1M_17LinearCombinationISH_fSH_fLNS_15FloatRoundStyleE2EEESG_S1L_JEEENS4_5SM1004TMEM4LOAD26SM100_TMEM_LOAD_16dp32b32xES12_NS13_INS14_ILi2ELi4ELi3EEES17_NSV_INS5_IJS18_SE_EEENS5_IJSE_SB_EEEEEEENS4_39AutoVectorizingCopyWithAssumedAlignmentILi128EEENS4_14SM90_TMA_STOREES20_S22_S22_EEEvvEEEEvNT_6ParamsE,"",@"SHT_CUDA_INFO"
	.sectionflags	@""
	.align	4


	//----- nvinfo : EIATTR_CUDA_API_VERSION
	.align		4
        /*0000*/ 	.byte	0x04, 0x37
        /*0002*/ 	.short	(.L_31 - .L_30)
.L_30:
        /*0004*/ 	.word	0x00000082


	//----- nvinfo : EIATTR_KPARAM_INFO
	.align		4
.L_31:
        /*0008*/ 	.byte	0x04, 0x17
        /*000a*/ 	.short	(.L_33 - .L_32)
.L_32:
        /*000c*/ 	.word	0x00000000
        /*0010*/ 	.short	0x0000
        /*0012*/ 	.short	0x0000
        /*0014*/ 	.byte	0x00, 0xf0, 0x01, 0x20


	//----- nvinfo : EIATTR_AT_ENTRY_FRAGMENTS
	.align		4
.L_33:
        /*0018*/ 	.byte	0x04, 0x4f
        /*001a*/ 	.short	(.L_35 - .L_34)


	//   ....[0]....
.L_34:
        /*001c*/ 	.word	0x00000006


	//----- nvinfo : EIATTR_RESERVED_SMEM_USED
	.align		4
.L_35:
        /*0020*/ 	.byte	0x01, 0x41
	.zero		2


	//----- nvinfo : EIATTR_SPARSE_MMA_MASK
	.align		4
        /*0024*/ 	.byte	0x03, 0x50
        /*0026*/ 	.short	0x0000


	//----- nvinfo : EIATTR_TCGEN05_1CTA_USED
	.align		4
        /*0028*/ 	.byte	0x01, 0x51
	.zero		2


	//----- nvinfo : EIATTR_MAXREG_COUNT
	.align		4
        /*002c*/ 	.byte	0x03, 0x1b
        /*002e*/ 	.short	0x00ff


	//----- nvinfo : EIATTR_NUM_BARRIERS
	.align		4
        /*0030*/ 	.byte	0x02, 0x4c
        /*0032*/ 	.byte	0x07
	.zero		1


	//----- nvinfo : EIATTR_EXTERNS
	.align		4
        /*0034*/ 	.byte	0x04, 0x0f
        /*0036*/ 	.short	(.L_37 - .L_36)


	//   ....[0]....
	.align		4
.L_36:
        /*0038*/ 	.word	index@(__assertfail)


	//----- nvinfo : EIATTR_MERCURY_ISA_VERSION
	.align		4
.L_37:
        /*003c*/ 	.byte	0x03, 0x5f
        /*003e*/ 	.short	0x0101


	//----- nvinfo : EIATTR_INT_WARP_WIDE_INSTR_OFFSETS
	.align		4
        /*0040*/ 	.byte	0x04, 0x31
        /*0042*/ 	.short	(.L_39 - .L_38)


	//   ....[0]....
.L_38:
        /*0044*/ 	.word	0x00001db0


	//   ....[1]....
        /*0048*/ 	.word	0x00003860


	//   ....[2]....
        /*004c*/ 	.word	0x00003880


	//   ....[3]....
        /*0050*/ 	.word	0x000038b0


	//   ....[4]....
        /*0054*/ 	.word	0x000041e0


	//   ....[5]....
        /*0058*/ 	.word	0x00004250


	//   ....[6]....
        /*005c*/ 	.word	0x00004430


	//   ....[7]....
        /*0060*/ 	.word	0x00004590


	//----- nvinfo : EIATTR_COOP_GROUP_MASK_REGIDS
	.align		4
.L_39:
        /*0064*/ 	.byte	0x04, 0x29
        /*0066*/ 	.short	(.L_41 - .L_40)


	//   ....[0]....
.L_40:
        /*0068*/ 	.word	0xffffffff


	//   ....[1]....
        /*006c*/ 	.word	0xffffffff


	//   ....[2]....
        /*0070*/ 	.word	0xffffffff


	//   ....[3]....
        /*0074*/ 	.word	0xffffffff


	//   ....[4]....
        /*0078*/ 	.word	0xffffffff


	//   ....[5]....
        /*007c*/ 	.word	0xffffffff


	//   ....[6]....
        /*0080*/ 	.word	0xffffffff


	//   ....[7]....
        /*0084*/ 	.word	0xffffffff


	//   ....[8]....
        /*0088*/ 	.word	0xffffffff


	//   ....[9]....
        /*008c*/ 	.word	0xffffffff


	//   ....[10]....
        /*0090*/ 	.word	0xffffffff


	//   ....[11]....
        /*0094*/ 	.word	0xffffffff


	//   ....[12]....
        /*0098*/ 	.word	0xffffffff


	//----- nvinfo : EIATTR_COOP_GROUP_INSTR_OFFSETS
	.align		4
.L_41:
        /*009c*/ 	.byte	0x04, 0x28
        /*009e*/ 	.short	(.L_43 - .L_42)


	//   ....[0]....
.L_42:
        /*00a0*/ 	.word	0x00000090


	//   ....[1]....
        /*00a4*/ 	.word	0x000004d0


	//   ....[2]....
        /*00a8*/ 	.word	0x00000640


	//   ....[3]....
        /*00ac*/ 	.word	0x000007a0


	//   ....[4]....
        /*00b0*/ 	.word	0x000008a0


	//   ....[5]....
        /*00b4*/ 	.word	0x00000a10


	//   ....[6]....
        /*00b8*/ 	.word	0x00000bb0


	//   ....[7]....
        /*00bc*/ 	.word	0x00001c90


	//   ....[8]....
        /*00c0*/ 	.word	0x00002a70


	//   ....[9]....
        /*00c4*/ 	.word	0x00002c80


	//   ....[10]....
        /*00c8*/ 	.word	0x00002cb0


	//   ....[11]....
        /*00cc*/ 	.word	0x00003740


	//   ....[12]....
        /*00d0*/ 	.word	0x00003970


	//----- nvinfo : EIATTR_VRC_CTA_INIT_COUNT
	.align		4
.L_43:
        /*00d4*/ 	.byte	0x02, 0x4a
        /*00d6*/ 	.byte	0x80
	.zero		1


	//----- nvinfo : EIATTR_SYSCALL_OFFSETS
	.align		4
        /*00d8*/ 	.byte	0x04, 0x46
        /*00da*/ 	.short	(.L_45 - .L_44)


	//   ....[0]....
.L_44:
        /*00dc*/ 	.word	0x00004fd0


	//   ....[1]....
        /*00e0*/ 	.word	0x00005110


	//   ....[2]....
        /*00e4*/ 	.word	0x00005910


	//   ....[3]....
        /*00e8*/ 	.word	0x000066a0


	//----- nvinfo : EIATTR_MBARRIER_INSTR_OFFSETS
	.align		4
.L_45:
        /*00ec*/ 	.byte	0x04, 0x39
        /*00ee*/ 	.short	(.L_47 - .L_46)


	//   ....[0]....
.L_46:
        /*00f0*/ 	.word	0x000005b0
        /*00f4*/ 	.word	0x000000ff
        /*00f8*/ 	.word	0x00000000
        /*00fc*/ 	.short	0x0100
        /*00fe*/ 	.byte	0x05
	.zero		1


	//   ....[1]....
        /*0100*/ 	.word	0x000005c0
        /*0104*/ 	.word	0x000000ff
        /*0108*/ 	.word	0x00000020
        /*010c*/ 	.short	0x0100
        /*010e*/ 	.byte	0x05
	.zero		1


	//   ....[2]....
        /*0110*/ 	.word	0x000005d0
        /*0114*/ 	.word	0x000000ff
        /*0118*/ 	.word	0x00000008
        /*011c*/ 	.short	0x0100
        /*011e*/ 	.byte	0x05
	.zero		1


	//   ....[3]....
        /*0120*/ 	.word	0x000005e0
        /*0124*/ 	.word	0x000000ff
        /*0128*/ 	.word	0x00000028
        /*012c*/ 	.short	0x0100
        /*012e*/ 	.byte	0x05
	.zero		1


	//   ....[4]....
        /*0130*/ 	.word	0x000005f0
        /*0134*/ 	.word	0x000000ff
        /*0138*/ 	.word	0x00000010
        /*013c*/ 	.short	0x0100
        /*013e*/ 	.byte	0x05
	.zero		1


	//   ....[5]....
        /*0140*/ 	.word	0x00000600
        /*0144*/ 	.word	0x000000ff
        /*0148*/ 	.word	0x00000030
        /*014c*/ 	.short	0x0100
        /*014e*/ 	.byte	0x05
	.zero		1


	//   ....[6]....
        /*0150*/ 	.word	0x00000610
        /*0154*/ 	.word	0x000000ff
        /*0158*/ 	.word	0x00000018
        /*015c*/ 	.short	0x0100
        /*015e*/ 	.byte	0x05
	.zero		1


	//   ....[7]....
        /*0160*/ 	.word	0x00000620
        /*0164*/ 	.word	0x000000ff
        /*0168*/ 	.word	0x00000038
        /*016c*/ 	.short	0x0100
        /*016e*/ 	.byte	0x05
	.zero		1


	//   ....[8]....
        /*0170*/ 	.word	0x00000750
        /*0174*/ 	.word	0x000000ff
        /*0178*/ 	.word	0x00000040
        /*017c*/ 	.short	0x0100
        /*017e*/ 	.byte	0x07
	.zero		1


	//   ....[9]....
        /*0180*/ 	.word	0x00000760
        /*0184*/ 	.word	0x000000ff
        /*0188*/ 	.word	0x00000050
        /*018c*/ 	.short	0x0100
        /*018e*/ 	.byte	0x07
	.zero		1


	//   ....[10]....
        /*0190*/ 	.word	0x00000770
        /*0194*/ 	.word	0x000000ff
        /*0198*/ 	.word	0x00000048
        /*019c*/ 	.short	0x0100
        /*019e*/ 	.byte	0x07
	.zero		1


	//   ....[11]....
        /*01a0*/ 	.word	0x00000780
        /*01a4*/ 	.word	0x000000ff
        /*01a8*/ 	.word	0x00000058
        /*01ac*/ 	.short	0x0100
        /*01ae*/ 	.byte	0x07
	.zero		1


	//   ....[12]....
        /*01b0*/ 	.word	0x00000870
        /*01b4*/ 	.word	0x000000ff
        /*01b8*/ 	.word	0x00000060
        /*01bc*/ 	.short	0x0100
        /*01be*/ 	.byte	0x05
	.zero		1


	//   ....[13]....
        /*01c0*/ 	.word	0x00000880
        /*01c4*/ 	.word	0x000000ff
        /*01c8*/ 	.word	0x00000068
        /*01cc*/ 	.short	0x0100
        /*01ce*/ 	.byte	0x05
	.zero		1


	//   ....[14]....
        /*01d0*/ 	.word	0x000009c0
        /*01d4*/ 	.word	0x000000ff
        /*01d8*/ 	.word	0x00000070
        /*01dc*/ 	.short	0x0100
        /*01de*/ 	.byte	0x05
	.zero		1


	//   ....[15]....
        /*01e0*/ 	.word	0x000009d0
        /*01e4*/ 	.word	0x000000ff
        /*01e8*/ 	.word	0x00000080
        /*01ec*/ 	.short	0x0100
        /*01ee*/ 	.byte	0x05
	.zero		1


	//   ....[16]....
        /*01f0*/ 	.word	0x000009e0
        /*01f4*/ 	.word	0x000000ff
        /*01f8*/ 	.word	0x00000078
        /*01fc*/ 	.short	0x0100
        /*01fe*/ 	.byte	0x05
	.zero		1


	//   ....[17]....
        /*0200*/ 	.word	0x000009f0
        /*0204*/ 	.word	0x000000ff
        /*0208*/ 	.word	0x00000088
        /*020c*/ 	.short	0x0100
        /*020e*/ 	.byte	0x05
	.zero		1


	//   ....[18]....
        /*0210*/ 	.word	0x00000b20
        /*0214*/ 	.word	0x000000ff
        /*0218*/ 	.word	0x00000090
        /*021c*/ 	.short	0x0100
        /*021e*/ 	.byte	0x07
	.zero		1


	//   ....[19]....
        /*0220*/ 	.word	0x00000b30
        /*0224*/ 	.word	0x000000ff
        /*0228*/ 	.word	0x000000b0
        /*022c*/ 	.short	0x0100
        /*022e*/ 	.byte	0x07
	.zero		1


	//   ....[20]....
        /*0230*/ 	.word	0x00000b40
        /*0234*/ 	.word	0x000000ff
        /*0238*/ 	.word	0x00000098
        /*023c*/ 	.short	0x0100
        /*023e*/ 	.byte	0x07
	.zero		1


	//   ....[21]....
        /*0240*/ 	.word	0x00000b50
        /*0244*/ 	.word	0x000000ff
        /*0248*/ 	.word	0x000000b8
        /*024c*/ 	.short	0x0100
        /*024e*/ 	.byte	0x07
	.zero		1


	//   ....[22]....
        /*0250*/ 	.word	0x00000b60
        /*0254*/ 	.word	0x000000ff
        /*0258*/ 	.word	0x000000a0
        /*025c*/ 	.short	0x0100
        /*025e*/ 	.byte	0x07
	.zero		1


	//   ....[23]....
        /*0260*/ 	.word	0x00000b70
        /*0264*/ 	.word	0x000000ff
        /*0268*/ 	.word	0x000000c0
        /*026c*/ 	.short	0x0100
        /*026e*/ 	.byte	0x07
	.zero		1


	//   ....[24]....
        /*0270*/ 	.word	0x00000b80
        /*0274*/ 	.word	0x000000ff
        /*0278*/ 	.word	0x000000a8
        /*027c*/ 	.short	0x0100
        /*027e*/ 	.byte	0x07
	.zero		1


	//   ....[25]....
        /*0280*/ 	.word	0x00000b90
        /*0284*/ 	.word	0x000000ff
        /*0288*/ 	.word	0x000000c8
        /*028c*/ 	.short	0x0100
        /*028e*/ 	.byte	0x07
	.zero		1


	//   ....[26]....
        /*0290*/ 	.word	0x00000c80
        /*0294*/ 	.word	0x000000ff
        /*0298*/ 	.word	0x000000d0
        /*029c*/ 	.short	0x0100
        /*029e*/ 	.byte	0x05
	.zero		1


	//   ....[27]....
        /*02a0*/ 	.word	0x00000c90
        /*02a4*/ 	.word	0x000000ff
        /*02a8*/ 	.word	0x000000e0
        /*02ac*/ 	.short	0x0100
        /*02ae*/ 	.byte	0x05
	.zero		1


	//   ....[28]....
        /*02b0*/ 	.word	0x00000ca0
        /*02b4*/ 	.word	0x000000ff
        /*02b8*/ 	.word	0x000000d8
        /*02bc*/ 	.short	0x0100
        /*02be*/ 	.byte	0x05
	.zero		1


	//   ....[29]....
        /*02c0*/ 	.word	0x00000cb0
        /*02c4*/ 	.word	0x000000ff
        /*02c8*/ 	.word	0x000000e8
        /*02cc*/ 	.short	0x0100
        /*02ce*/ 	.byte	0x05
	.zero		1


	//   ....[30]....
        /*02d0*/ 	.word	0x00001590
        /*02d4*/ 	.word	0x00000003
        /*02d8*/ 	.word	0x000000e0
        /*02dc*/ 	.short	0x010a
        /*02de*/ 	.byte	0xff
	.zero		1


	//   ....[31]....
        /*02e0*/ 	.word	0x000015c0
        /*02e4*/ 	.word	0x00000003
        /*02e8*/ 	.word	0x000000d0
        /*02ec*/ 	.short	0x0101
        /*02ee*/ 	.byte	0xff
	.zero		1


	//   ....[32]....
        /*02f0*/ 	.word	0x00001690
        /*02f4*/ 	.word	0x000000ff
        /*02f8*/ 	.word	0x00000020
        /*02fc*/ 	.short	0x010a
        /*02fe*/ 	.byte	0x08
	.zero		1


	//   ....[33]....
        /*0300*/ 	.word	0x00001730
        /*0304*/ 	.word	0x000000ff
        /*0308*/ 	.word	0x00000020
        /*030c*/ 	.short	0x010a
        /*030e*/ 	.byte	0x21
	.zero		1


	//   ....[34]....
        /*0310*/ 	.word	0x00001880
        /*0314*/ 	.word	0x000000ff
        /*0318*/ 	.word	0x00000020
        /*031c*/ 	.short	0x010a
        /*031e*/ 	.byte	0x08
	.zero		1


	//   ....[35]....
        /*0320*/ 	.word	0x00001990
        /*0324*/ 	.word	0x000000ff
        /*0328*/ 	.word	0x00000068
        /*032c*/ 	.short	0x0101
        /*032e*/ 	.byte	0x04
	.zero		1


	//   ....[36]....
        /*0330*/ 	.word	0x000019b0
        /*0334*/ 	.word	0x000000ff
        /*0338*/ 	.word	0x00000020
        /*033c*/ 	.short	0x010a
        /*033e*/ 	.byte	0x08
	.zero		1


	//   ....[37]....
        /*0340*/ 	.word	0x00001a30
        /*0344*/ 	.word	0x000000ff
        /*0348*/ 	.word	0x00000020
        /*034c*/ 	.short	0x010a
        /*034e*/ 	.byte	0x11
	.zero		1


	//   ....[38]....
        /*0350*/ 	.word	0x00001b80
        /*0354*/ 	.word	0x000000ff
        /*0358*/ 	.word	0x00000020
        /*035c*/ 	.short	0x010a
        /*035e*/ 	.byte	0x08
	.zero		1


	//   ....[39]....
        /*0360*/ 	.word	0x00001cc0
        /*0364*/ 	.word	0x00000002
        /*0368*/ 	.word	0x00000070
        /*036c*/ 	.short	0x010a
        /*036e*/ 	.byte	0xff
	.zero		1


	//   ....[40]....
        /*0370*/ 	.word	0x00001d80
        /*0374*/ 	.word	0x00000002
        /*0378*/ 	.word	0x00000000
        /*037c*/ 	.short	0x0101
        /*037e*/ 	.byte	0xff
	.zero		1


	//   ....[41]....
        /*0380*/ 	.word	0x000022e0
        /*0384*/ 	.word	0x000000ff
        /*0388*/ 	.word	0x00000000
        /*038c*/ 	.short	0x010a
        /*038e*/ 	.byte	0x05
	.zero		1


	//   ....[42]....
        /*0390*/ 	.word	0x00002370
        /*0394*/ 	.word	0x000000ff
        /*0398*/ 	.word	0x00000000
        /*039c*/ 	.short	0x010a
        /*039e*/ 	.byte	0x05
	.zero		1


	//   ....[43]....
        /*03a0*/ 	.word	0x00002400
        /*03a4*/ 	.word	0x000000ff
        /*03a8*/ 	.word	0x00000000
        /*03ac*/ 	.short	0x010a
        /*03ae*/ 	.byte	0x05
	.zero		1


	//   ....[44]....
        /*03b0*/ 	.word	0x000024a0
        /*03b4*/ 	.word	0x00000000
        /*03b8*/ 	.word	0x00000000
        /*03bc*/ 	.short	0x010a
        /*03be*/ 	.byte	0xff
	.zero		1


	//   ....[45]....
        /*03c0*/ 	.word	0x000025c0
        /*03c4*/ 	.word	0x00000000
        /*03c8*/ 	.word	0x000000d0
        /*03cc*/ 	.short	0x010a
        /*03ce*/ 	.byte	0xff
	.zero		1


	//   ....[46]....
        /*03d0*/ 	.word	0x00002620
        /*03d4*/ 	.word	0x00000004
        /*03d8*/ 	.word	0x00000000
        /*03dc*/ 	.short	0x0101
        /*03de*/ 	.byte	0xff
	.zero		1


	//   ....[47]....
        /*03e0*/ 	.word	0x00002640
        /*03e4*/ 	.word	0x000000ff
        /*03e8*/ 	.word	0x00000080
        /*03ec*/ 	.short	0x010a
        /*03ee*/ 	.byte	0x05
	.zero		1


	//   ....[48]....
        /*03f0*/ 	.word	0x00002760
        /*03f4*/ 	.word	0x00000000
        /*03f8*/ 	.word	0x00000070
        /*03fc*/ 	.short	0x010a
        /*03fe*/ 	.byte	0xff
	.zero		1


	//   ....[49]....
        /*0400*/ 	.word	0x00002870
        /*0404*/ 	.word	0x00000000
        /*0408*/ 	.word	0x00000000
        /*040c*/ 	.short	0x0101
        /*040e*/ 	.byte	0xff
	.zero		1


	//   ....[50]....
        /*0410*/ 	.word	0x00002900
        /*0414*/ 	.word	0x000000ff
        /*0418*/ 	.word	0x00000080
        /*041c*/ 	.short	0x0106
        /*041e*/ 	.byte	0x05
	.zero		1


	//   ....[51]....
        /*0420*/ 	.word	0x00002920
        /*0424*/ 	.word	0x000000ff
        /*0428*/ 	.word	0x00000080
        /*042c*/ 	.short	0x010a
        /*042e*/ 	.byte	0x05
	.zero		1


	//   ....[52]....
        /*0430*/ 	.word	0x000029b0
        /*0434*/ 	.word	0x000000ff
        /*0438*/ 	.word	0x00000080
        /*043c*/ 	.short	0x0106
        /*043e*/ 	.byte	0x04
	.zero		1


	//   ....[53]....
        /*0440*/ 	.word	0x000029f0
        /*0444*/ 	.word	0x00000000
        /*0448*/ 	.word	0x00000080
        /*044c*/ 	.short	0x010a
        /*044e*/ 	.byte	0xff
	.zero		1


	//   ....[54]....
        /*0450*/ 	.word	0x00002f30
        /*0454*/ 	.word	0x00000000
        /*0458*/ 	.word	0x00000070
        /*045c*/ 	.short	0x010a
        /*045e*/ 	.byte	0xff
	.zero		1


	//   ....[55]....
        /*0460*/ 	.word	0x00003030
        /*0464*/ 	.word	0x00000003
        /*0468*/ 	.word	0x00000000
        /*046c*/ 	.short	0x0101
        /*046e*/ 	.byte	0xff
	.zero		1


	//   ....[56]....
        /*0470*/ 	.word	0x00003040
        /*0474*/ 	.word	0x000000ff
        /*0478*/ 	.word	0x00000000
        /*047c*/ 	.short	0x010a
        /*047e*/ 	.byte	0x06
	.zero		1


	//   ....[57]....
        /*0480*/ 	.word	0x000030c0
        /*0484*/ 	.word	0x000000ff
        /*0488*/ 	.word	0x000000b0
        /*048c*/ 	.short	0x010a
        /*048e*/ 	.byte	0x07
	.zero		1


	//   ....[58]....
        /*0490*/ 	.word	0x000031a0
        /*0494*/ 	.word	0x000000ff
        /*0498*/ 	.word	0x00000000
        /*049c*/ 	.short	0x010a
        /*049e*/ 	.byte	0x06
	.zero		1


	//   ....[59]....
        /*04a0*/ 	.word	0x000032d0
        /*04a4*/ 	.word	0x000000ff
        /*04a8*/ 	.word	0x00000000
        /*04ac*/ 	.short	0x010a
        /*04ae*/ 	.byte	0x1a
	.zero		1


	//   ....[60]....
        /*04b0*/ 	.word	0x00003570
        /*04b4*/ 	.word	0x000000ff
        /*04b8*/ 	.word	0x00000000
        /*04bc*/ 	.short	0x010a
        /*04be*/ 	.byte	0x06
	.zero		1


	//   ....[61]....
        /*04c0*/ 	.word	0x00003600
        /*04c4*/ 	.word	0x000000ff
        /*04c8*/ 	.word	0x00000000
        /*04cc*/ 	.short	0x010a
        /*04ce*/ 	.byte	0x06
	.zero		1


	//   ....[62]....
        /*04d0*/ 	.word	0x00003690
        /*04d4*/ 	.word	0x000000ff
        /*04d8*/ 	.word	0x00000000
        /*04dc*/ 	.short	0x010a
        /*04de*/ 	.byte	0x06
	.zero		1


	//   ....[63]....
        /*04e0*/ 	.word	0x00003720
        /*04e4*/ 	.word	0x000000ff
        /*04e8*/ 	.word	0x00000000
        /*04ec*/ 	.short	0x010a
        /*04ee*/ 	.byte	0x07
	.zero		1


	//   ....[64]....
        /*04f0*/ 	.word	0x00003b80
        /*04f4*/ 	.word	0x00000000
        /*04f8*/ 	.word	0x00000070
        /*04fc*/ 	.short	0x010a
        /*04fe*/ 	.byte	0xff
	.zero		1


	//   ....[65]....
        /*0500*/ 	.word	0x00003c40
        /*0504*/ 	.word	0x00000000
        /*0508*/ 	.word	0x00000000
        /*050c*/ 	.short	0x0101
        /*050e*/ 	.byte	0xff
	.zero		1


	//   ....[66]....
        /*0510*/ 	.word	0x00003f60
        /*0514*/ 	.word	0x000000ff
        /*0518*/ 	.word	0x00000068
        /*051c*/ 	.short	0x010a
        /*051e*/ 	.byte	0x07
	.zero		1


	//   ....[67]....
        /*0520*/ 	.word	0x00004150
        /*0524*/ 	.word	0x000000ff
        /*0528*/ 	.word	0x00000050
        /*052c*/ 	.short	0x010a
        /*052e*/ 	.byte	0x07
	.zero		1


	//   ....[68]....
        /*0530*/ 	.word	0x00004320
        /*0534*/ 	.word	0x000000ff
        /*0538*/ 	.word	0x00000040
        /*053c*/ 	.short	0x010b
        /*053e*/ 	.byte	0x07
	.zero		1


	//   ....[69]....
        /*0540*/ 	.word	0x00004390
        /*0544*/ 	.word	0x000000ff
        /*0548*/ 	.word	0x00000000
        /*054c*/ 	.short	0x0101
        /*054e*/ 	.byte	0x08
	.zero		1


	//   ....[70]....
        /*0550*/ 	.word	0x000043c0
        /*0554*/ 	.word	0x000000ff
        /*0558*/ 	.word	0x00000058
        /*055c*/ 	.short	0x010a
        /*055e*/ 	.byte	0x07
	.zero		1


	//   ....[71]....
        /*0560*/ 	.word	0x000045d0
        /*0564*/ 	.word	0x000000ff
        /*0568*/ 	.word	0x00000048
        /*056c*/ 	.short	0x010b
        /*056e*/ 	.byte	0x07
	.zero		1


	//   ....[72]....
        /*0570*/ 	.word	0x000045f0
        /*0574*/ 	.word	0x000000ff
        /*0578*/ 	.word	0x00000000
        /*057c*/ 	.short	0x0101
        /*057e*/ 	.byte	0x0d
	.zero		1


	//   ....[73]....
        /*0580*/ 	.word	0x00004620
        /*0584*/ 	.word	0x000000ff
        /*0588*/ 	.word	0x00000050
        /*058c*/ 	.short	0x010a
        /*058e*/ 	.byte	0x07
	.zero		1


	//   ....[74]....
        /*0590*/ 	.word	0x00004660
        /*0594*/ 	.word	0x00000000
        /*0598*/ 	.word	0x00000058
        /*059c*/ 	.short	0x010a
        /*059e*/ 	.byte	0xff
	.zero		1


	//   ....[75]....
        /*05a0*/ 	.word	0x000049a0
        /*05a4*/ 	.word	0x00000000
        /*05a8*/ 	.word	0x00000070
        /*05ac*/ 	.short	0x010a
        /*05ae*/ 	.byte	0xff
	.zero		1


	//   ....[76]....
        /*05b0*/ 	.word	0x00004ab0
        /*05b4*/ 	.word	0x00000000
        /*05b8*/ 	.word	0x00000000
        /*05bc*/ 	.short	0x0101
        /*05be*/ 	.byte	0xff
	.zero		1


	//   ....[77]....
        /*05c0*/ 	.word	0x00005500
        /*05c4*/ 	.word	0x00000000
        /*05c8*/ 	.word	0x00000040
        /*05cc*/ 	.short	0x010a
        /*05ce*/ 	.byte	0xff
	.zero		1


	//   ....[78]....
        /*05d0*/ 	.word	0x00005570
        /*05d4*/ 	.word	0x00000071
        /*05d8*/ 	.word	0x00000090
        /*05dc*/ 	.short	0x010a
        /*05de*/ 	.byte	0xff
	.zero		1


	//   ....[79]....
        /*05e0*/ 	.word	0x00005650
        /*05e4*/ 	.word	0x00000000
        /*05e8*/ 	.word	0x00000040
        /*05ec*/ 	.short	0x010a
        /*05ee*/ 	.byte	0xff
	.zero		1


	//   ....[80]....
        /*05f0*/ 	.word	0x00005790
        /*05f4*/ 	.word	0x00000000
        /*05f8*/ 	.word	0x00000000
        /*05fc*/ 	.short	0x0101
        /*05fe*/ 	.byte	0xff
	.zero		1


	//   ....[81]....
        /*0600*/ 	.word	0x000057f0
        /*0604*/ 	.word	0x00000071
        /*0608*/ 	.word	0x00000090
        /*060c*/ 	.short	0x010a
        /*060e*/ 	.byte	0xff
	.zero		1


	//   ....[82]....
        /*0610*/ 	.word	0x00006340
        /*0614*/ 	.word	0x00000020
        /*0618*/ 	.word	0x00000040
        /*061c*/ 	.short	0x010a
        /*061e*/ 	.byte	0xff
	.zero		1


	//   ....[83]....
        /*0620*/ 	.word	0x00006400
        /*0624*/ 	.word	0x00000020
        /*0628*/ 	.word	0x00000040
        /*062c*/ 	.short	0x010a
        /*062e*/ 	.byte	0xff
	.zero		1


	//   ....[84]....
        /*0630*/ 	.word	0x00006520
        /*0634*/ 	.word	0x00000003
        /*0638*/ 	.word	0x00000000
        /*063c*/ 	.short	0x0101
        /*063e*/ 	.byte	0xff
	.zero		1


	//   ....[85]....
        /*0640*/ 	.word	0x00006960
        /*0644*/ 	.word	0x000000ff
        /*0648*/ 	.word	0x00000000
        /*064c*/ 	.short	0x0101
        /*064e*/ 	.byte	0x05
	.zero		1


	//   ....[86]....
        /*0650*/ 	.word	0x000071a0
        /*0654*/ 	.word	0x00000003
        /*0658*/ 	.word	0x000000e0
        /*065c*/ 	.short	0x010a
        /*065e*/ 	.byte	0xff
	.zero		1


	//   ....[87]....
        /*0660*/ 	.word	0x00007200
        /*0664*/ 	.word	0x00000002
        /*0668*/ 	.word	0x00000020
        /*066c*/ 	.short	0x010a
        /*066e*/ 	.byte	0xff
	.zero		1


	//   ....[88]....
        /*0670*/ 	.word	0x00007260
        /*0674*/ 	.word	0x00000002
        /*0678*/ 	.word	0x00000020
        /*067c*/ 	.short	0x010a
        /*067e*/ 	.byte	0xff
	.zero		1


	//   ....[89]....
        /*0680*/ 	.word	0x000072b0
        /*0684*/ 	.word	0x00000002
        /*0688*/ 	.word	0x00000070
        /*068c*/ 	.short	0x010a
        /*068e*/ 	.byte	0xff
	.zero		1


	//   ....[90]....
        /*0690*/ 	.word	0x00007310
        /*0694*/ 	.word	0x00000000
        /*0698*/ 	.word	0x00000000
        /*069c*/ 	.short	0x010a
        /*069e*/ 	.byte	0xff
	.zero		1


	//   ....[91]....
        /*06a0*/ 	.word	0x00007370
        /*06a4*/ 	.word	0x00000000
        /*06a8*/ 	.word	0x00000000
        /*06ac*/ 	.short	0x010a
        /*06ae*/ 	.byte	0xff
	.zero		1


	//   ....[92]....
        /*06b0*/ 	.word	0x000073d0
        /*06b4*/ 	.word	0x00000000
        /*06b8*/ 	.word	0x00000000
        /*06bc*/ 	.short	0x010a
        /*06be*/ 	.byte	0xff
	.zero		1


	//   ....[93]....
        /*06c0*/ 	.word	0x00007420
        /*06c4*/ 	.word	0x00000000
        /*06c8*/ 	.word	0x000000d0
        /*06cc*/ 	.short	0x010a
        /*06ce*/ 	.byte	0xff
	.zero		1


	//   ....[94]....
        /*06d0*/ 	.word	0x00007480
        /*06d4*/ 	.word	0x00000000
        /*06d8*/ 	.word	0x00000080
        /*06dc*/ 	.short	0x010a
        /*06de*/ 	.byte	0xff
	.zero		1


	//   ....[95]....
        /*06e0*/ 	.word	0x000074d0
        /*06e4*/ 	.word	0x00000000
        /*06e8*/ 	.word	0x00000070
        /*06ec*/ 	.short	0x010a
        /*06ee*/ 	.byte	0xff
	.zero		1


	//   ....[96]....
        /*06f0*/ 	.word	0x00007530
        /*06f4*/ 	.word	0x00000000
        /*06f8*/ 	.word	0x00000080
        /*06fc*/ 	.short	0x010a
        /*06fe*/ 	.byte	0xff
	.zero		1


	//   ....[97]....
        /*0700*/ 	.word	0x00007580
        /*0704*/ 	.word	0x00000000
        /*0708*/ 	.word	0x00000070
        /*070c*/ 	.short	0x010a
        /*070e*/ 	.byte	0xff
	.zero		1


	//   ....[98]....
        /*0710*/ 	.word	0x000075e0
        /*0714*/ 	.word	0x00000003
        /*0718*/ 	.word	0x000000b0
        /*071c*/ 	.short	0x010a
        /*071e*/ 	.byte	0xff
	.zero		1


	//   ....[99]....
        /*0720*/ 	.word	0x00007640
        /*0724*/ 	.word	0x00000000
        /*0728*/ 	.word	0x00000000
        /*072c*/ 	.short	0x010a
        /*072e*/ 	.byte	0xff
	.zero		1


	//   ....[100]....
        /*0730*/ 	.word	0x000076a0
        /*0734*/ 	.word	0x00000000
        /*0738*/ 	.word	0x00000000
        /*073c*/ 	.short	0x010a
        /*073e*/ 	.byte	0xff
	.zero		1


	//   ....[101]....
        /*0740*/ 	.word	0x00007700
        /*0744*/ 	.word	0x00000000
        /*0748*/ 	.word	0x00000000
        /*074c*/ 	.short	0x010a
        /*074e*/ 	.byte	0xff
	.zero		1


	//   ....[102]....
        /*0750*/ 	.word	0x00007760
        /*0754*/ 	.word	0x00000000
        /*0758*/ 	.word	0x00000000
        /*075c*/ 	.short	0x010a
        /*075e*/ 	.byte	0xff
	.zero		1


	//   ....[103]....
        /*0760*/ 	.word	0x000077c0
        /*0764*/ 	.word	0x00000000
        /*0768*/ 	.word	0x00000000
        /*076c*/ 	.short	0x010a
        /*076e*/ 	.byte	0xff
	.zero		1


	//   ....[104]....
        /*0770*/ 	.word	0x00007810
        /*0774*/ 	.word	0x00000000
        /*0778*/ 	.word	0x00000070
        /*077c*/ 	.short	0x010a
        /*077e*/ 	.byte	0xff
	.zero		1


	//   ....[105]....
        /*0780*/ 	.word	0x00007870
        /*0784*/ 	.word	0x00000000
        /*0788*/ 	.word	0x00000068
        /*078c*/ 	.short	0x010a
        /*078e*/ 	.byte	0xff
	.zero		1


	//   ....[106]....
        /*0790*/ 	.word	0x000078d0
        /*0794*/ 	.word	0x00000003
        /*0798*/ 	.word	0x00000050
        /*079c*/ 	.short	0x010a
        /*079e*/ 	.byte	0xff
	.zero		1


	//   ....[107]....
        /*07a0*/ 	.word	0x00007930
        /*07a4*/ 	.word	0x00000003
        /*07a8*/ 	.word	0x00000058
        /*07ac*/ 	.short	0x010a
        /*07ae*/ 	.byte	0xff
	.zero		1


	//   ....[108]....
        /*07b0*/ 	.word	0x00007990
        /*07b4*/ 	.word	0x00000000
        /*07b8*/ 	.word	0x00000050
        /*07bc*/ 	.short	0x010a
        /*07be*/ 	.byte	0xff
	.zero		1


	//   ....[109]....
        /*07c0*/ 	.word	0x000079e0
        /*07c4*/ 	.word	0x00000000
        /*07c8*/ 	.word	0x00000070
        /*07cc*/ 	.short	0x010a
        /*07ce*/ 	.byte	0xff
	.zero		1


	//   ....[110]....
        /*07d0*/ 	.word	0x00007a30
        /*07d4*/ 	.word	0x00000000
        /*07d8*/ 	.word	0x00000040
        /*07dc*/ 	.short	0x010a
        /*07de*/ 	.byte	0xff
	.zero		1


	//   ....[111]....
        /*07e0*/ 	.word	0x00007a80
        /*07e4*/ 	.word	0x00000071
        /*07e8*/ 	.word	0x00000090
        /*07ec*/ 	.short	0x010a
        /*07ee*/ 	.byte	0xff
	.zero		1


	//   ....[112]....
        /*07f0*/ 	.word	0x00007ad0
        /*07f4*/ 	.word	0x00000020
        /*07f8*/ 	.word	0x00000040
        /*07fc*/ 	.short	0x010a
        /*07fe*/ 	.byte	0xff
	.zero		1


	//----- nvinfo : EIATTR_NUM_MBARRIERS
	.align		4
.L_47:
        /*0800*/ 	.byte	0x03, 0x38
        /*0802*/ 	.short	0x001e


	//----- nvinfo : EIATTR_EXIT_INSTR_OFFSETS
	.align		4
        /*0804*/ 	.byte	0x04, 0x1c
        /*0806*/ 	.short	(.L_49 - .L_48)


	//   ....[0]....
.L_48:
        /*0808*/ 	.word	0x000024d0


	//   ....[1]....
        /*080c*/ 	.word	0x000029c0


	//   ....[2]....
        /*0810*/ 	.word	0x00002a20


	//   ....[3]....
        /*0814*/ 	.word	0x00003980


	//   ....[4]....
        /*0818*/ 	.word	0x00004690


	//   ....[5]....
        /*081c*/ 	.word	0x000046d0


	//   ....[6]....
        /*0820*/ 	.word	0x00007190


	//----- nvinfo : EIATTR_MAX_THREADS
	.align		4
.L_49:
        /*0824*/ 	.byte	0x04, 0x05
        /*0826*/ 	.short	(.L_51 - .L_50)
.L_50:
        /*0828*/ 	.word	0x00000100
        /*082c*/ 	.word	0x00000001
        /*0830*/ 	.word	0x00000001


	//----- nvinfo : EIATTR_CRS_STACK_SIZE
	.align		4
.L_51:
        /*0834*/ 	.byte	0x04, 0x1e
        /*0836*/ 	.short	(.L_53 - .L_52)
.L_52:
        /*0838*/ 	.word	0x00000000


	//----- nvinfo : EIATTR_CBANK_PARAM_SIZE
	.align		4
.L_53:
        /*083c*/ 	.byte	0x03, 0x19
        /*083e*/ 	.short	0x0800


	//----- nvinfo : EIATTR_PARAM_CBANK
	.align		4
        /*0840*/ 	.byte	0x04, 0x0a
        /*0842*/ 	.short	(.L_55 - .L_54)
	.align		4
.L_54:
        /*0844*/ 	.word	index@(.nv.constant0._ZN7cutlass13device_kernelINS_4gemm6kernel13GemmUniversalIN4cute5tupleIJiiiiEEENS1_10collective13CollectiveMmaINS1_35MainloopSm100TmaUmmaWarpSpecializedILi4ELi2ELi4ENS5_IJNS4_1CILi1EEESB_SB_EEEEENS5_IJNSA_ILi64EEENSA_ILi128EEESF_EEENS_12float_e4m3_tENS5_IJlSB_lEEESH_SI_NS4_8TiledMMAINS4_8MMA_AtomIJNS4_10MMA_TraitsINS4_19SM100_MMA_F8F6F4_SSEJSH_SH_fSE_SF_NS4_17integral_constantINS4_4UMMA5MajorELSP_0EEESQ_NSN_INSO_7ScaleInELSR_0EEESS_EEEEEENS4_6LayoutISC_NS5_IJNSA_ILi0EEESW_SW_EEEEENS5_IJNS4_10UnderscoreESZ_SZ_EEEEENS4_13SM90_TMA_LOADENS4_14ComposedLayoutINS4_7SwizzleILi3ELi4ELi3EEENS4_18smem_ptr_flag_bitsILi8EEENSV_INS5_IJNSA_ILi8EEESF_EEENS5_IJSF_SB_EEEEEEEvNS4_8identityES12_S1C_vS1D_EENS_8epilogue10collective18CollectiveEpilogueINS1F_23Sm100TmaWarpSpecializedILi2ELi2ELi32ELb0ELb0EEEJSG_NS5_IJNSV_ISE_SB_EES1K_EEESH_SI_SH_SI_NS1F_6fusion15FusionCallbacksIS1J_NS1M_17LinearCombinationISH_fSH_fLNS_15FloatRoundStyleE2EEESG_S1L_JEEENS4_5SM1004TMEM4LOAD26SM100_TMEM_LOAD_16dp32b32xES12_NS13_INS14_ILi2ELi4ELi3EEES17_NSV_INS5_IJS18_SE_EEENS5_IJSE_SB_EEEEEEENS4_39AutoVectorizingCopyWithAssumedAlignmentILi128EEENS4_14SM90_TMA_STOREES20_S22_S22_EEEvvEEEEvNT_6ParamsE)
        /*0848*/ 	.short	0x0380
        /*084a*/ 	.short	0x0800


	//----- nvinfo : EIATTR_SW_WAR
	.align		4
.L_55:
        /*084c*/ 	.byte	0x04, 0x36
        /*084e*/ 	.short	(.L_57 - .L_56)
.L_56:
        /*0850*/ 	.word	0x00000008
.L_57:


//--------------------- .nv.callgraph             --------------------------
	.section	.nv.callgraph,"",@"SHT_CUDA_CALLGRAPH"
	.align	4
	.sectionentsize	8
	.align		4
        /*0000*/ 	.word	0x00000000
	.align		4
        /*0004*/ 	.word	0xffffffff
	.align		4
        /*0008*/ 	.word	index@(_ZN7cutlass13device_kernelINS_4gemm6kernel13GemmUniversalIN4cute5tupleIJiiiiEEENS1_10collective13CollectiveMmaINS1_35MainloopSm100TmaUmmaWarpSpecializedILi4ELi2ELi4ENS5_IJNS4_1CILi1EEESB_SB_EEEEENS5_IJNSA_ILi64EEENSA_ILi128EEESF_EEENS_12float_e4m3_tENS5_IJlSB_lEEESH_SI_NS4_8TiledMMAINS4_8MMA_AtomIJNS4_10MMA_TraitsINS4_19SM100_MMA_F8F6F4_SSEJSH_SH_fSE_SF_NS4_17integral_constantINS4_4UMMA5MajorELSP_0EEESQ_NSN_INSO_7ScaleInELSR_0EEESS_EEEEEENS4_6LayoutISC_NS5_IJNSA_ILi0EEESW_SW_EEEEENS5_IJNS4_10UnderscoreESZ_SZ_EEEEENS4_13SM90_TMA_LOADENS4_14ComposedLayoutINS4_7SwizzleILi3ELi4ELi3EEENS4_18smem_ptr_flag_bitsILi8EEENSV_INS5_IJNSA_ILi8EEESF_EEENS5_IJSF_SB_EEEEEEEvNS4_8identityES12_S1C_vS1D_EENS_8epilogue10collective18CollectiveEpilogueINS1F_23Sm100TmaWarpSpecializedILi2ELi2ELi32ELb0ELb0EEEJSG_NS5_IJNSV_ISE_SB_EES1K_EEESH_SI_SH_SI_NS1F_6fusion15FusionCallbacksIS1J_NS1M_17LinearCombinationISH_fSH_fLNS_15FloatRoundStyleE2EEESG_S1L_JEEENS4_5SM1004TMEM4LOAD26SM100_TMEM_LOAD_16dp32b32xES12_NS13_INS14_ILi2ELi4ELi3EEES17_NSV_INS5_IJS18_SE_EEENS5_IJSE_SB_EEEEEEENS4_39AutoVectorizingCopyWithAssumedAlignmentILi128EEENS4_14SM90_TMA_STOREES20_S22_S22_EEEvvEEEEvNT_6ParamsE)
	.align		4
        /*000c*/ 	.word	index@(__assertfail)
	.align		4
        /*0010*/ 	.word	0x00000000
	.align		4
        /*0014*/ 	.word	0xfffffffe
	.align		4
        /*0018*/ 	.word	0x00000000
	.align		4
        /*001c*/ 	.word	0xfffffffd
	.align		4
        /*0020*/ 	.word	0x00000000
	.align		4
        /*0024*/ 	.word	0xfffffffc


//--------------------- .nv.constant4             --------------------------
	.section	.nv.constant4,"a",@progbits
	.align	8
	.align		8
.nv.constant4:
        /*0000*/ 	.dword	__assertfail
	.align		8
        /*0008*/ 	.dword	__unnamed_1
	.align		8
        /*0010*/ 	.dword	__unnamed_2
	.align		8
        /*0018*/ 	.dword	_ZN39_INTERNAL_2cde244d_4_k_cu_1863ac6c_77134cuda3std3__45__cpo5beginE
	.align		8
        /*0020*/ 	.dword	_ZN39_INTERNAL_2cde244d_4_k_cu_1863ac6c_77134cuda3std3__45__cpo3endE
	.align		8
        /*0028*/ 	.dword	_ZN39_INTERNAL_2cde244d_4_k_cu_1863ac6c_77134cuda3std3__45__cpo6cbeginE
	.align		8
        /*0030*/ 	.dword	_ZN39_INTERNAL_2cde244d_4_k_cu_1863ac6c_77134cuda3std3__45__cpo4cendE
	.align		8
        /*0038*/ 	.dword	_ZN39_INTERNAL_2cde244d_4_k_cu_1863ac6c_77134cuda3std3__441_GLOBAL__N__2cde244d_4_k_cu_1863ac6c_77136ignoreE
	.align		8
        /*0040*/ 	.dword	_ZN39_INTERNAL_2cde244d_4_k_cu_1863ac6c_77134cuda3std3__419piecewise_constructE
	.align		8
        /*0048*/ 	.dword	_ZN39_INTERNAL_2cde244d_4_k_cu_1863ac6c_77134cuda3std3__48in_placeE
	.align		8
        /*0050*/ 	.dword	_ZN39_INTERNAL_2cde244d_4_k_cu_1863ac6c_77134cuda3std6ranges3__45__cpo4swapE
	.align		8
        /*0058*/ 	.dword	_ZN39_INTERNAL_2cde244d_4_k_cu_1863ac6c_77134cuda3std6ranges3__45__cpo9iter_moveE
	.align		8
        /*0060*/ 	.dword	_ZN39_INTERNAL_2cde244d_4_k_cu_1863ac6c_77134cute7productE
	.align		8
        /*0068*/ 	.dword	_ZN39_INTERNAL_2cde244d_4_k_cu_1863ac6c_77134cute1_E
	.align		8
        /*0070*/ 	.dword	$str$25
	.align		8
        /*0078*/ 	.dword	$str$26
	.align		8
        /*0080*/ 	.dword	$str$27
	.align		8
        /*0088*/ 	.dword	$str$28


//--------------------- .text._ZN7cutlass13device_kernelINS_4gemm6kernel13GemmUniversalIN4cute5tupleIJiiiiEEENS1_10collective13CollectiveMmaINS1_35MainloopSm100TmaUmmaWarpSpecializedILi4ELi2ELi4ENS5_IJNS4_1CILi1EEESB_SB_EEEEENS5_IJNSA_ILi64EEENSA_ILi128EEESF_EEENS_12float_e4m3_tENS5_IJlSB_lEEESH_SI_NS4_8TiledMMAINS4_8MMA_AtomIJNS4_10MMA_TraitsINS4_19SM100_MMA_F8F6F4_SSEJSH_SH_fSE_SF_NS4_17integral_constantINS4_4UMMA5MajorELSP_0EEESQ_NSN_INSO_7ScaleInELSR_0EEESS_EEEEEENS4_6LayoutISC_NS5_IJNSA_ILi0EEESW_SW_EEEEENS5_IJNS4_10UnderscoreESZ_SZ_EEEEENS4_13SM90_TMA_LOADENS4_14ComposedLayoutINS4_7SwizzleILi3ELi4ELi3EEENS4_18smem_ptr_flag_bitsILi8EEENSV_INS5_IJNSA_ILi8EEESF_EEENS5_IJSF_SB_EEEEEEEvNS4_8identityES12_S1C_vS1D_EENS_8epilogue10collective18CollectiveEpilogueINS1F_23Sm100TmaWarpSpecializedILi2ELi2ELi32ELb0ELb0EEEJSG_NS5_IJNSV_ISE_SB_EES1K_EEESH_SI_SH_SI_NS1F_6fusion15FusionCallbacksIS1J_NS1M_17LinearCombinationISH_fSH_fLNS_15FloatRoundStyleE2EEESG_S1L_JEEENS4_5SM1004TMEM4LOAD26SM100_TMEM_LOAD_16dp32b32xES12_NS13_INS14_ILi2ELi4ELi3EEES17_NSV_INS5_IJS18_SE_EEENS5_IJSE_SB_EEEEEEENS4_39AutoVectorizingCopyWithAssumedAlignmentILi128EEENS4_14SM90_TMA_STOREES20_S22_S22_EEEvvEEEEvNT_6ParamsE --------------------------
	.section	.text._ZN7cutlass13device_kernelINS_4gemm6kernel13GemmUniversalIN4cute5tupleIJiiiiEEENS1_10collective13CollectiveMmaINS1_35MainloopSm100TmaUmmaWarpSpecializedILi4ELi2ELi4ENS5_IJNS4_1CILi1EEESB_SB_EEEEENS5_IJNSA_ILi64EEENSA_ILi128EEESF_EEENS_12float_e4m3_tENS5_IJlSB_lEEESH_SI_NS4_8TiledMMAINS4_8MMA_AtomIJNS4_10MMA_TraitsINS4_19SM100_MMA_F8F6F4_SSEJSH_SH_fSE_SF_NS4_17integral_constantINS4_4UMMA5MajorELSP_0EEESQ_NSN_INSO_7ScaleInELSR_0EEESS_EEEEEENS4_6LayoutISC_NS5_IJNSA_ILi0EEESW_SW_EEEEENS5_IJNS4_10UnderscoreESZ_SZ_EEEEENS4_13SM90_TMA_LOADENS4_14ComposedLayoutINS4_7SwizzleILi3ELi4ELi3EEENS4_18smem_ptr_flag_bitsILi8EEENSV_INS5_IJNSA_ILi8EEESF_EEENS5_IJSF_SB_EEEEEEEvNS4_8identityES12_S1C_vS1D_EENS_8epilogue10collective18CollectiveEpilogueINS1F_23Sm100TmaWarpSpecializedILi2ELi2ELi32ELb0ELb0EEEJSG_NS5_IJNSV_ISE_SB_EES1K_EEESH_SI_SH_SI_NS1F_6fusion15FusionCallbacksIS1J_NS1M_17LinearCombinationISH_fSH_fLNS_15FloatRoundStyleE2EEESG_S1L_JEEENS4_5SM1004TMEM4LOAD26SM100_TMEM_LOAD_16dp32b32xES12_NS13_INS14_ILi2ELi4ELi3EEES17_NSV_INS5_IJS18_SE_EEENS5_IJSE_SB_EEEEEEENS4_39AutoVectorizingCopyWithAssumedAlignmentILi128EEENS4_14SM90_TMA_STOREES20_S22_S22_EEEvvEEEEvNT_6ParamsE,"ax",@progbits
	.align	128
.text._ZN7cutlass13device_kernelINS_4gemm6kernel13GemmUniversalIN4cute5tupleIJiiiiEEENS1_10collective13CollectiveMmaINS1_35MainloopSm100TmaUmmaWarpSpecializedILi4ELi2ELi4ENS5_IJNS4_1CILi1EEESB_SB_EEEEENS5_IJNSA_ILi64EEENSA_ILi128EEESF_EEENS_12float_e4m3_tENS5_IJlSB_lEEESH_SI_NS4_8TiledMMAINS4_8MMA_AtomIJNS4_10MMA_TraitsINS4_19SM100_MMA_F8F6F4_SSEJSH_SH_fSE_SF_NS4_17integral_constantINS4_4UMMA5MajorELSP_0EEESQ_NSN_INSO_7ScaleInELSR_0EEESS_EEEEEENS4_6LayoutISC_NS5_IJNSA_ILi0EEESW_SW_EEEEENS5_IJNS4_10UnderscoreESZ_SZ_EEEEENS4_13SM90_TMA_LOADENS4_14ComposedLayoutINS4_7SwizzleILi3ELi4ELi3EEENS4_18smem_ptr_flag_bitsILi8EEENSV_INS5_IJNSA_ILi8EEESF_EEENS5_IJSF_SB_EEEEEEEvNS4_8identityES12_S1C_vS1D_EENS_8epilogue10collective18CollectiveEpilogueINS1F_23Sm100TmaWarpSpecializedILi2ELi2ELi32ELb0ELb0EEEJSG_NS5_IJNSV_ISE_SB_EES1K_EEESH_SI_SH_SI_NS1F_6fusion15FusionCallbacksIS1J_NS1M_17LinearCombinationISH_fSH_fLNS_15FloatRoundStyleE2EEESG_S1L_JEEENS4_5SM1004TMEM4LOAD26SM100_TMEM_LOAD_16dp32b32xES12_NS13_INS14_ILi2ELi4ELi3EEES17_NSV_INS5_IJS18_SE_EEENS5_IJSE_SB_EEEEEEENS4_39AutoVectorizingCopyWithAssumedAlignmentILi128EEENS4_14SM90_TMA_STOREES20_S22_S22_EEEvvEEEEvNT_6ParamsE:
        .type           _ZN7cutlass13device_kernelINS_4gemm6kernel13GemmUniversalIN4cute5tupleIJiiiiEEENS1_10collective13CollectiveMmaINS1_35MainloopSm100TmaUmmaWarpSpecializedILi4ELi2ELi4ENS5_IJNS4_1CILi1EEESB_SB_EEEEENS5_IJNSA_ILi64EEENSA_ILi128EEESF_EEENS_12float_e4m3_tENS5_IJlSB_lEEESH_SI_NS4_8TiledMMAINS4_8MMA_AtomIJNS4_10MMA_TraitsINS4_19SM100_MMA_F8F6F4_SSEJSH_SH_fSE_SF_NS4_17integral_constantINS4_4UMMA5MajorELSP_0EEESQ_NSN_INSO_7ScaleInELSR_0EEESS_EEEEEENS4_6LayoutISC_NS5_IJNSA_ILi0EEESW_SW_EEEEENS5_IJNS4_10UnderscoreESZ_SZ_EEEEENS4_13SM90_TMA_LOADENS4_14ComposedLayoutINS4_7SwizzleILi3ELi4ELi3EEENS4_18smem_ptr_flag_bitsILi8EEENSV_INS5_IJNSA_ILi8EEESF_EEENS5_IJSF_SB_EEEEEEEvNS4_8identityES12_S1C_vS1D_EENS_8epilogue10collective18CollectiveEpilogueINS1F_23Sm100TmaWarpSpecializedILi2ELi2ELi32ELb0ELb0EEEJSG_NS5_IJNSV_ISE_SB_EES1K_EEESH_SI_SH_SI_NS1F_6fusion15FusionCallbacksIS1J_NS1M_17LinearCombinationISH_fSH_fLNS_15FloatRoundStyleE2EEESG_S1L_JEEENS4_5SM1004TMEM4LOAD26SM100_TMEM_LOAD_16dp32b32xES12_NS13_INS14_ILi2ELi4ELi3EEES17_NSV_INS5_IJS18_SE_EEENS5_IJSE_SB_EEEEEEENS4_39AutoVectorizingCopyWithAssumedAlignmentILi128EEENS4_14SM90_TMA_STOREES20_S22_S22_EEEvvEEEEvNT_6ParamsE,@function
        .size           _ZN7cutlass13device_kernelINS_4gemm6kernel13GemmUniversalIN4cute5tupleIJiiiiEEENS1_10collective13CollectiveMmaINS1_35MainloopSm100TmaUmmaWarpSpecializedILi4ELi2ELi4ENS5_IJNS4_1CILi1EEESB_SB_EEEEENS5_IJNSA_ILi64EEENSA_ILi128EEESF_EEENS_12float_e4m3_tENS5_IJlSB_lEEESH_SI_NS4_8TiledMMAINS4_8MMA_AtomIJNS4_10MMA_TraitsINS4_19SM100_MMA_F8F6F4_SSEJSH_SH_fSE_SF_NS4_17integral_constantINS4_4UMMA5MajorELSP_0EEESQ_NSN_INSO_7ScaleInELSR_0EEESS_EEEEEENS4_6LayoutISC_NS5_IJNSA_ILi0EEESW_SW_EEEEENS5_IJNS4_10UnderscoreESZ_SZ_EEEEENS4_13SM90_TMA_LOADENS4_14ComposedLayoutINS4_7SwizzleILi3ELi4ELi3EEENS4_18smem_ptr_flag_bitsILi8EEENSV_INS5_IJNSA_ILi8EEESF_EEENS5_IJSF_SB_EEEEEEEvNS4_8identityES12_S1C_vS1D_EENS_8epilogue10collective18CollectiveEpilogueINS1F_23Sm100TmaWarpSpecializedILi2ELi2ELi32ELb0ELb0EEEJSG_NS5_IJNSV_ISE_SB_EES1K_EEESH_SI_SH_SI_NS1F_6fusion15FusionCallbacksIS1J_NS1M_17LinearCombinationISH_fSH_fLNS_15FloatRoundStyleE2EEESG_S1L_JEEENS4_5SM1004TMEM4LOAD26SM100_TMEM_LOAD_16dp32b32xES12_NS13_INS14_ILi2ELi4ELi3EEES17_NSV_INS5_IJS18_SE_EEENS5_IJSE_SB_EEEEEEENS4_39AutoVectorizingCopyWithAssumedAlignmentILi128EEENS4_14SM90_TMA_STOREES20_S22_S22_EEEvvEEEEvNT_6ParamsE,(.L_x_142 - _ZN7cutlass13device_kernelINS_4gemm6kernel13GemmUniversalIN4cute5tupleIJiiiiEEENS1_10collective13CollectiveMmaINS1_35MainloopSm100TmaUmmaWarpSpecializedILi4ELi2ELi4ENS5_IJNS4_1CILi1EEESB_SB_EEEEENS5_IJNSA_ILi64EEENSA_ILi128EEESF_EEENS_12float_e4m3_tENS5_IJlSB_lEEESH_SI_NS4_8TiledMMAINS4_8MMA_AtomIJNS4_10MMA_TraitsINS4_19SM100_MMA_F8F6F4_SSEJSH_SH_fSE_SF_NS4_17integral_constantINS4_4UMMA5MajorELSP_0EEESQ_NSN_INSO_7ScaleInELSR_0EEESS_EEEEEENS4_6LayoutISC_NS5_IJNSA_ILi0EEESW_SW_EEEEENS5_IJNS4_10UnderscoreESZ_SZ_EEEEENS4_13SM90_TMA_LOADENS4_14ComposedLayoutINS4_7SwizzleILi3ELi4ELi3EEENS4_18smem_ptr_flag_bitsILi8EEENSV_INS5_IJNSA_ILi8EEESF_EEENS5_IJSF_SB_EEEEEEEvNS4_8identityES12_S1C_vS1D_EENS_8epilogue10collective18CollectiveEpilogueINS1F_23Sm100TmaWarpSpecializedILi2ELi2ELi32ELb0ELb0EEEJSG_NS5_IJNSV_ISE_SB_EES1K_EEESH_SI_SH_SI_NS1F_6fusion15FusionCallbacksIS1J_NS1M_17LinearCombinationISH_fSH_fLNS_15FloatRoundStyleE2EEESG_S1L_JEEENS4_5SM1004TMEM4LOAD26SM100_TMEM_LOAD_16dp32b32xES12_NS13_INS14_ILi2ELi4ELi3EEES17_NSV_INS5_IJS18_SE_EEENS5_IJSE_SB_EEEEEEENS4_39AutoVectorizingCopyWithAssumedAlignmentILi128EEENS4_14SM90_TMA_STOREES20_S22_S22_EEEvvEEEEvNT_6ParamsE)
        .other          _ZN7cutlass13device_kernelINS_4gemm6kernel13GemmUniversalIN4cute5tupleIJiiiiEEENS1_10collective13CollectiveMmaINS1_35MainloopSm100TmaUmmaWarpSpecializedILi4ELi2ELi4ENS5_IJNS4_1CILi1EEESB_SB_EEEEENS5_IJNSA_ILi64EEENSA_ILi128EEESF_EEENS_12float_e4m3_tENS5_IJlSB_lEEESH_SI_NS4_8TiledMMAINS4_8MMA_AtomIJNS4_10MMA_TraitsINS4_19SM100_MMA_F8F6F4_SSEJSH_SH_fSE_SF_NS4_17integral_constantINS4_4UMMA5MajorELSP_0EEESQ_NSN_INSO_7ScaleInELSR_0EEESS_EEEEEENS4_6LayoutISC_NS5_IJNSA_ILi0EEESW_SW_EEEEENS5_IJNS4_10UnderscoreESZ_SZ_EEEEENS4_13SM90_TMA_LOADENS4_14ComposedLayoutINS4_7SwizzleILi3ELi4ELi3EEENS4_18smem_ptr_flag_bitsILi8EEENSV_INS5_IJNSA_ILi8EEESF_EEENS5_IJSF_SB_EEEEEEEvNS4_8identityES12_S1C_vS1D_EENS_8epilogue10collective18CollectiveEpilogueINS1F_23Sm100TmaWarpSpecializedILi2ELi2ELi32ELb0ELb0EEEJSG_NS5_IJNSV_ISE_SB_EES1K_EEESH_SI_SH_SI_NS1F_6fusion15FusionCallbacksIS1J_NS1M_17LinearCombinationISH_fSH_fLNS_15FloatRoundStyleE2EEESG_S1L_JEEENS4_5SM1004TMEM4LOAD26SM100_TMEM_LOAD_16dp32b32xES12_NS13_INS14_ILi2ELi4ELi3EEES17_NSV_INS5_IJS18_SE_EEENS5_IJSE_SB_EEEEEEENS4_39AutoVectorizingCopyWithAssumedAlignmentILi128EEENS4_14SM90_TMA_STOREES20_S22_S22_EEEvvEEEEvNT_6ParamsE,@"STO_CUDA_ENTRY STV_DEFAULT"
_ZN7cutlass13device_kernelINS_4gemm6kernel13GemmUniversalIN4cute5tupleIJiiiiEEENS1_10collective13CollectiveMmaINS1_35MainloopSm100TmaUmmaWarpSpecializedILi4ELi2ELi4ENS5_IJNS4_1CILi1EEESB_SB_EEEEENS5_IJNSA_ILi64EEENSA_ILi128EEESF_EEENS_12float_e4m3_tENS5_IJlSB_lEEESH_SI_NS4_8TiledMMAINS4_8MMA_AtomIJNS4_10MMA_TraitsINS4_19SM100_MMA_F8F6F4_SSEJSH_SH_fSE_SF_NS4_17integral_constantINS4_4UMMA5MajorELSP_0EEESQ_NSN_INSO_7ScaleInELSR_0EEESS_EEEEEENS4_6LayoutISC_NS5_IJNSA_ILi0EEESW_SW_EEEEENS5_IJNS4_10UnderscoreESZ_SZ_EEEEENS4_13SM90_TMA_LOADENS4_14ComposedLayoutINS4_7SwizzleILi3ELi4ELi3EEENS4_18smem_ptr_flag_bitsILi8EEENSV_INS5_IJNSA_ILi8EEESF_EEENS5_IJSF_SB_EEEEEEEvNS4_8identityES12_S1C_vS1D_EENS_8epilogue10collective18CollectiveEpilogueINS1F_23Sm100TmaWarpSpecializedILi2ELi2ELi32ELb0ELb0EEEJSG_NS5_IJNSV_ISE_SB_EES1K_EEESH_SI_SH_SI_NS1F_6fusion15FusionCallbacksIS1J_NS1M_17LinearCombinationISH_fSH_fLNS_15FloatRoundStyleE2EEESG_S1L_JEEENS4_5SM1004TMEM4LOAD26SM100_TMEM_LOAD_16dp32b32xES12_NS13_INS14_ILi2ELi4ELi3EEES17_NSV_INS5_IJS18_SE_EEENS5_IJSE_SB_EEEEEEENS4_39AutoVectorizingCopyWithAssumedAlignmentILi128EEENS4_14SM90_TMA_STOREES20_S22_S22_EEEvvEEEEvNT_6ParamsE:
[----:B------:R-:W1:Y:S01]  /*0000*/  LDC R1, c[0x0][0x37c] ;  /* 0x0000df00ff017b82 */ /* 0x000e620000000800 */
[----:B------:R-:W2:Y:S01]  /*0010*/  S2R R108, SR_TID.X ;  /* 0x00000000006c7919 */ /* 0x000ea20000002100 */
[----:B------:R-:W3:Y:S01]  /*0020*/  LDCU.64 UR4, c[0x0][0x890] ;  /* 0x00011200ff0477ac */ /* 0x000ee20008000a00 */
[----:B------:R-:W-:Y:S02]  /*0030*/  PRMT R95, RZ, 0x7610, R95 ;  /* 0x00007610ff5f7816 */ /* 0x000fe4000000005f */
[----:B------:R-:W-:Y:S01]  /*0040*/  ELECT P5, URZ, PT ;  /* 0x0000000000ff782f */ /* 0x000fe200038a0000 */
[----:B------:R-:W4:Y:S01]  /*0050*/  LDCU.64 UR46, c[0x0][0x358] ;  /* 0x00006b00ff2e77ac */ /* 0x000f220008000a00 */
[----:B---3--:R-:W-:-:S04]  /*0060*/  UISETP.NE.U32.AND UP0, UPT, UR4, URZ, UPT ;  /* 0x000000ff0400728c */ /* 0x008fc8000bf05070 */
[----:B------:R-:W-:Y:S01]  /*0070*/  UISETP.NE.AND.EX UP0, UPT, UR5, URZ, UPT, UP0 ;  /* 0x000000ff0500728c */ /* 0x000fe2000bf05300 */
[----:B--2---:R-:W-:-:S05]  /*0080*/  SHF.R.U32.HI R101, RZ, 0x5, R108 ;  /* 0x00000005ff657819 */ /* 0x004fca000001166c */
[----:B------:R-:W2:Y:S02]  /*0090*/  SHFL.IDX PT, R0, R101, RZ, 0x1f ;  /* 0x00001fff65007589 */ /* 0x000ea400000e0000 */
[----:B--2---:R-:W-:Y:S01]  /*00a0*/  R2UR UR8, R0 ;  /* 0x00000000000872ca */ /* 0x004fe200000e0000 */
[----:B-1--4-:R-:W-:-:S14]  /*00b0*/  BRA.U UP0, `(.L_x_0) ;  /* 0x00000001002c7547 */ /* 0x012fdc000b800000 */
[----:B------:R-:W1:Y:S02]  /*00c0*/  LDCU.64 UR6, c[0x0][0x888] ;  /* 0x00011100ff0677ac */ /* 0x000e640008000a00 */
[----:B-1----:R-:W-:-:S04]  /*00d0*/  UISETP.NE.U32.AND UP0, UPT, UR6, URZ, UPT ;  /* 0x000000ff0600728c */ /* 0x002fc8000bf05070 */
[----:B------:R-:W-:-:S09]  /*00e0*/  UISETP.NE.AND.EX UP0, UPT, UR7, URZ, UPT, UP0 ;  /* 0x000000ff0700728c */ /* 0x000fd2000bf05300 */
[----:B------:R-:W-:Y:S05]  /*00f0*/  BRA.U !UP0, `(.L_x_1) ;  /* 0x0000000108107547 */ /* 0x000fea000b800000 */
[----:B------:R-:W1:Y:S02]  /*0100*/  LDC.64 R2, c[0x0][0x888] ;  /* 0x00022200ff027b82 */ /* 0x000e640000000a00 */
[----:B-1----:R1:W5:Y:S01]  /*0110*/  LDG.E R49, desc[UR46][R2.64] ;  /* 0x0000002e02317981 */ /* 0x002362000c1e1900 */
[----:B------:R-:W-:Y:S01]  /*0120*/  HFMA2 R95, -RZ, RZ, 0, 5.9604644775390625e-08 ;  /* 0x00000001ff5f7431 */ /* 0x000fe200000001ff */
[----:B------:R-:W-:Y:S05]  /*0130*/  BRA `(.L_x_0) ;  /* 0x00000000000c7947 */ /* 0x000fea0003800000 */
.L_x_1:
[----:B------:R-:W1:Y:S01]  /*0140*/  LDCU UR6, c[0x0][0x880] ;  /* 0x00011000ff0677ac */ /* 0x000e620008000800 */
[----:B------:R-:W-:Y:S01]  /*0150*/  HFMA2 R95, -RZ, RZ, 0, 5.9604644775390625e-08 ;  /* 0x00000001ff5f7431 */ /* 0x000fe200000001ff */
[----:B-1----:R-:W-:-:S07]  /*0160*/  MOV R49, UR6 ;  /* 0x0000000600317c02 */ /* 0x002fce0008000f00 */
.L_x_0:
[----:B------:R-:W2:Y:S02]  /*0170*/  LDCU.64 UR6, c[0x0][0x8b0] ;  /* 0x00011600ff0677ac */ /* 0x000ea40008000a00 */
[----:B--2---:R-:W-:-:S04]  /*0180*/  UISETP.NE.U32.AND UP0, UPT, UR6, URZ, UPT ;  /* 0x000000ff0600728c */ /* 0x004fc8000bf05070 */
[----:B------:R-:W-:-:S09]  /*0190*/  UISETP.NE.AND.EX UP0, UPT, UR7, URZ, UPT, UP0 ;  /* 0x000000ff0700728c */ /* 0x000fd2000bf05300 */
[----:B------:R-:W-:Y:S05]  /*01a0*/  BRA.U UP0, `(.L_x_2) ;  /* 0x0000000100247547 */ /* 0x000fea000b800000 */
[----:B------:R-:W2:Y:S02]  /*01b0*/  LDCU.64 UR6, c[0x0][0x8a8] ;  /* 0x00011500ff0677ac */ /* 0x000ea40008000a00 */
[----:B--2---:R-:W-:-:S04]  /*01c0*/  UISETP.NE.U32.AND UP0, UPT, UR6, URZ, UPT ;  /* 0x000000ff0600728c */ /* 0x004fc8000bf05070 */
[----:B------:R-:W-:-:S09]  /*01d0*/  UISETP.NE.AND.EX UP0, UPT, UR7, URZ, UPT, UP0 ;  /* 0x000000ff0700728c */ /* 0x000fd2000bf05300 */
[----:B------:R-:W-:Y:S05]  /*01e0*/  BRA.U !UP0, `(.L_x_3) ;  /* 0x00000001080c7547 */ /* 0x000fea000b800000 */
[----:B-1----:R-:W1:Y:S02]  /*01f0*/  LDC.64 R2, c[0x0][0x8a8] ;  /* 0x00022a00ff027b82 */ /* 0x002e640000000a00 */
[----:B-1----:R2:W5:Y:S01]  /*0200*/  LDG.E R47, desc[UR46][R2.64] ;  /* 0x0000002e022f7981 */ /* 0x002562000c1e1900 */
[----:B------:R-:W-:Y:S05]  /*0210*/  BRA `(.L_x_2) ;  /* 0x0000000000087947 */ /* 0x000fea0003800000 */
.L_x_3:
[----:B------:R-:W2:Y:S02]  /*0220*/  LDCU UR6, c[0x0][0x8a0] ;  /* 0x00011400ff0677ac */ /* 0x000ea40008000800 */
[----:B--2---:R-:W-:Y:S02]  /*0230*/  MOV R47, UR6 ;  /* 0x00000006002f7c02 */ /* 0x004fe40008000f00 */
.L_x_2:
[----:B------:R-:W-:Y:S01]  /*0240*/  IMAD.U32 R0, RZ, RZ, UR8 ;  /* 0x00000008ff007e24 */ /* 0x000fe2000f8e00ff */
[----:B------:R-:W-:Y:S04]  /*0250*/  BSSY.RECONVERGENT B0, `(.L_x_4) ;  /* 0x000000c000007945 */ /* 0x000fe80003800200 */
[C---:B------:R-:W-:Y:S02]  /*0260*/  ISETP.NE.OR P1, PT, R0.reuse, 0x1, !P5 ;  /* 0x000000010000780c */ /* 0x040fe40006f25670 */
[----:B------:R-:W-:-:S11]  /*0270*/  ISETP.NE.OR P0, PT, R0, 0x3, !P5 ;  /* 0x000000030000780c */ /* 0x000fd60006f05670 */
[----:B------:R-:W-:Y:S05]  /*0280*/  @P1 BRA `(.L_x_5) ;  /* 0x0000000000201947 */ /* 0x000fea0003800000 */
[----:B------:R-:W3:Y:S02]  /*0290*/  LDCU.64 UR6, c[0x0][0x348] ;  /* 0x00006900ff0677ac */ /* 0x000ee40008000a00 */
[----:B---3--:R-:W-:Y:S02]  /*02a0*/  UIADD3 UR10, UP1, UPT, UR6, 0x80, URZ ;  /* 0x00000080060a7890 */ /* 0x008fe4000ff3e0ff */
[----:B------:R-:W-:Y:S02]  /*02b0*/  UIADD3 UR6, UP0, UPT, UR6, 0x180, URZ ;  /* 0x0000018006067890 */ /* 0x000fe4000ff1e0ff */
[----:B------:R-:W-:Y:S02]  /*02c0*/  UIADD3.X UR11, UPT, UPT, URZ, UR7, URZ, UP1, !UPT ;  /* 0x00000007ff0b7290 */ /* 0x000fe40008ffe4ff */
[----:B------:R-:W-:-:S07]  /*02d0*/  UIADD3.X UR7, UPT, UPT, URZ, UR7, URZ, UP0, !UPT ;  /* 0x00000007ff077290 */ /* 0x000fce00087fe4ff */
[----:B------:R3:W-:Y:S02]  /*02e0*/  UTMACCTL.PF [UR10] ;  /* 0x000000000a0079b9 */ /* 0x0007e40008040000 */
[----:B------:R3:W-:Y:S02]  /*02f0*/  UTMACCTL.PF [UR6] ;  /* 0x00000000060079b9 */ /* 0x0007e40008040000 */
[----:B---3--:R-:W-:Y:S01]  /*0300*/  NOP ;  /* 0x0000000000007918 */ /* 0x008fe20000000000 */
.L_x_5:
[----:B------:R-:W-:Y:S05]  /*0310*/  BSYNC.RECONVERGENT B0 ;  /* 0x0000000000007941 */ /* 0x000fea0003800200 */
.L_x_4:
[----:B------:R-:W-:Y:S04]  /*0320*/  BSSY.RECONVERGENT B0, `(.L_x_6) ;  /* 0x000000a000007945 */ /* 0x000fe80003800200 */
        /* <DEDUP_REMOVED lines=9> */
.L_x_7:
[----:B------:R-:W-:Y:S05]  /*03c0*/  BSYNC.RECONVERGENT B0 ;  /* 0x0000000000007941 */ /* 0x000fea0003800200 */
.L_x_6:
[----:B------:R-:W3:Y:S01]  /*03d0*/  LDCU.64 UR6, c[0x0][0x888] ;  /* 0x00011100ff0677ac */ /* 0x000ee20008000a00 */
[----:B------:R-:W-:Y:S02]  /*03e0*/  UISETP.EQ.U32.AND UP1, UPT, UR4, URZ, UPT ;  /* 0x000000ff0400728c */ /* 0x000fe4000bf22070 */
[----:B------:R-:W-:Y:S02]  /*03f0*/  UPLOP3.LUT UP2, UPT, UPT, UPT, UPT, 0x80, 0x8 ;  /* 0x000000000008789c */ /* 0x000fe40003f4f070 */
[----:B---3--:R-:W-:-:S04]  /*0400*/  UISETP.NE.U32.AND UP0, UPT, UR6, URZ, UPT ;  /* 0x000000ff0600728c */ /* 0x008fc8000bf05070 */
[----:B------:R-:W-:-:S04]  /*0410*/  UISETP.NE.AND.EX UP0, UPT, UR7, URZ, UPT, UP0 ;  /* 0x000000ff0700728c */ /* 0x000fc8000bf05300 */
[----:B------:R-:W-:-:S04]  /*0420*/  UISETP.EQ.OR.EX UP3, UPT, UR5, URZ, !UP0, UP1 ;  /* 0x000000ff0500728c */ /* 0x000fc8000c762710 */
[----:B------:R-:W-:-:S05]  /*0430*/  UP2UR UR50, UPR, URZ, 0x8 ;  /* 0x00000008ff327883 */ /* 0x000fca0008000000 */
[----:B------:R-:W-:Y:S07]  /*0440*/  BRA.U !UP3, `(.L_x_8) ;  /* 0x000000010b207547 */ /* 0x000fee000b800000 */
[----:B------:R-:W-:Y:S01]  /*0450*/  UISETP.NE.U32.AND UP2, UPT, UR4, URZ, UPT ;  /* 0x000000ff0400728c */ /* 0x000fe2000bf45070 */
[----:B-----5:R-:W-:Y:S01]  /*0460*/  FSETP.NEU.AND P0, PT, R49, RZ, PT ;  /* 0x000000ff3100720b */ /* 0x020fe20003f0d000 */
[----:B------:R-:W-:Y:S02]  /*0470*/  USEL UR4, URZ, 0xffffffff, UP0 ;  /* 0xffffffffff047887 */ /* 0x000fe40008000000 */
[----:B------:R-:W-:-:S10]  /*0480*/  UISETP.NE.AND.EX UP2, UPT, UR5, URZ, UPT, UP2 ;  /* 0x000000ff0500728c */ /* 0x000fd4000bf45320 */
[----:B------:R-:W-:Y:S01]  /*0490*/  VOTEU.ANY UP1, P0 ;  /* 0x0000000000ff7886 */ /* 0x000fe20000020100 */
[----:B------:R-:W-:-:S04]  /*04a0*/  @!UP2 USEL UR4, URZ, 0xffffffff, UP1 ;  /* 0xffffffffff04a887 */ /* 0x000fc80008800000 */
[----:B------:R-:W-:-:S04]  /*04b0*/  ULOP3.LUT UR4, UR4, 0x1, URZ, 0xc0, !UPT ;  /* 0x0000000104047892 */ /* 0x000fc8000f8ec0ff */
[----:B------:R-:W-:-:S11]  /*04c0*/  UISETP.NE.U32.AND UP2, UPT, UR4, 0x1, UPT ;  /* 0x000000010400788c */ /* 0x000fd6000bf45070 */
.L_x_8:
[----:B-12---:R-:W1:Y:S01]  /*04d0*/  SHFL.IDX PT, R2, R101, RZ, 0x1f ;  /* 0x00001fff65027589 */ /* 0x006e6200000e0000 */
[----:B------:R-:W-:-:S04]  /*04e0*/  UISETP.NE.AND UP1, UPT, UR8, 0x2, UPT ;  /* 0x000000020800788c */ /* 0x000fc8000bf25270 */
[----:B------:R-:W-:Y:S01]  /*04f0*/  USEL UR6, URZ, 0x1, UP1 ;  /* 0x00000001ff067887 */ /* 0x000fe20008800000 */
[----:B-1----:R-:W-:-:S13]  /*0500*/  ISETP.NE.AND P0, PT, R2, RZ, PT ;  /* 0x000000ff0200720c */ /* 0x002fda0003f05270 */
[----:B------:R-:W-:Y:S05]  /*0510*/  @P0 BRA `(.L_x_9) ;  /* 0x0000000000480947 */ /* 0x000fea0003800000 */
[----:B------:R-:W1:Y:S01]  /*0520*/  S2UR UR5, SR_CgaCtaId ;  /* 0x00000000000579c3 */ /* 0x000e620000008800 */
[----:B------:R-:W-:Y:S01]  /*0530*/  UMOV UR7, 0x400 ;  /* 0x0000040000077882 */ /* 0x000fe20000000000 */
[----:B------:R-:W-:Y:S01]  /*0540*/  UMOV UR4, 0x1 ;  /* 0x0000000100047882 */ /* 0x000fe20000000000 */
[----:B------:R-:W-:Y:S01]  /*0550*/  ELECT P0, URZ, PT ;  /* 0x0000000000ff782f */ /* 0x000fe20003800000 */
[----:B------:R-:W-:-:S04]  /*0560*/  UIADD3 UR10, UPT, UPT, -UR4, 0x100000, URZ ;  /* 0x00100000040a7890 */ /* 0x000fc8000fffe1ff */
[----:B------:R-:W-:Y:S02]  /*0570*/  USHF.L.U32 UR11, UR10, 0xb, URZ ;  /* 0x0000000b0a0b7899 */ /* 0x000fe400080006ff */
[----:B------:R-:W-:Y:S02]  /*0580*/  USHF.L.U32 UR10, UR10, 0x1, URZ ;  /* 0x000000010a0a7899 */ /* 0x000fe400080006ff */
[----:B-1----:R-:W-:Y:S01]  /*0590*/  ULEA UR5, UR5, UR7, 0x18 ;  /* 0x0000000705057291 */ /* 0x002fe2000f8ec0ff */
[----:B------:R-:W1:Y:S11]  /*05a0*/  FENCE.VIEW.ASYNC.S ;  /* 0x00000000000073c6 */ /* 0x000e760000000000 */
[----:B-1----:R1:W2:Y:S01]  /*05b0*/  SYNCS.EXCH.64 URZ, [UR5], UR10 ;  /* 0x0000000a05ff75b2 */ /* 0x0022a20008000100 */
[----:B------:R1:W3:Y:S01]  /*05c0*/  SYNCS.EXCH.64 URZ, [UR5+0x20], UR10 ;  /* 0x0000200a05ff75b2 */ /* 0x0002e20008000100 */
[----:B------:R1:W4:Y:S01]  /*05d0*/  SYNCS.EXCH.64 URZ, [UR5+0x8], UR10 ;  /* 0x0000080a05ff75b2 */ /* 0x0003220008000100 */
[----:B------:R1:W1:Y:S01]  /*05e0*/  SYNCS.EXCH.64 URZ, [UR5+0x28], UR10 ;  /* 0x0000280a05ff75b2 */ /* 0x0002620008000100 */
[----:B------:R1:W1:Y:S01]  /*05f0*/  SYNCS.EXCH.64 URZ, [UR5+0x10], UR10 ;  /* 0x0000100a05ff75b2 */ /* 0x0002620008000100 */
[----:B------:R1:W1:Y:S01]  /*0600*/  SYNCS.EXCH.64 URZ, [UR5+0x30], UR10 ;  /* 0x0000300a05ff75b2 */ /* 0x0002620008000100 */
[----:B------:R1:W1:Y:S01]  /*0610*/  SYNCS.EXCH.64 URZ, [UR5+0x18], UR10 ;  /* 0x0000180a05ff75b2 */ /* 0x0002620008000100 */
[----:B------:R1:W1:Y:S01]  /*0620*/  SYNCS.EXCH.64 URZ, [UR5+0x38], UR10 ;  /* 0x0000380a05ff75b2 */ /* 0x0002620008000100 */
[----:B------:R-:W-:Y:S01]  /*0630*/  NOP ;  /* 0x0000000000007918 */ /* 0x000fe20000000000 */
.L_x_9:
[----:B------:R-:W2:Y:S01]  /*0640*/  SHFL.IDX PT, R2, R101, RZ, 0x1f ;  /* 0x00001fff65027589 */ /* 0x000ea200000e0000 */
[----:B------:R-:W-:Y:S01]  /*0650*/  NOP ;  /* 0x0000000000007918 */ /* 0x000fe20000000000 */
[----:B--2---:R-:W-:-:S13]  /*0660*/  ISETP.NE.AND P0, PT, R2, 0x1, PT ;  /* 0x000000010200780c */ /* 0x004fda0003f05270 */
[----:B------:R-:W-:Y:S05]  /*0670*/  @P0 BRA `(.L_x_10) ;  /* 0x0000000000480947 */ /* 0x000fea0003800000 */
[----:B------:R-:W2:Y:S01]  /*0680*/  S2UR UR7, SR_CgaCtaId ;  /* 0x00000000000779c3 */ /* 0x000ea20000008800 */
[----:B------:R-:W-:Y:S01]  /*0690*/  UMOV UR9, 0x400 ;  /* 0x0000040000097882 */ /* 0x000fe20000000000 */
[----:B-1----:R-:W-:Y:S01]  /*06a0*/  UMOV UR5, 0x20 ;  /* 0x0000002000057882 */ /* 0x002fe20000000000 */
[----:B------:R-:W-:Y:S01]  /*06b0*/  UMOV UR4, 0x80 ;  /* 0x0000008000047882 */ /* 0x000fe20000000000 */
[----:B------:R-:W-:-:S04]  /*06c0*/  UIADD3 UR10, UPT, UPT, -UR5, 0x100000, URZ ;  /* 0x00100000050a7890 */ /* 0x000fc8000fffe1ff */
[----:B------:R-:W-:Y:S02]  /*06d0*/  USHF.L.U32 UR11, UR10, 0xb, URZ ;  /* 0x0000000b0a0b7899 */ /* 0x000fe400080006ff */
[----:B------:R-:W-:Y:S02]  /*06e0*/  USHF.L.U32 UR10, UR10, 0x1, URZ ;  /* 0x000000010a0a7899 */ /* 0x000fe400080006ff */
[----:B------:R-:W-:-:S04]  /*06f0*/  UIADD3 UR4, UPT, UPT, -UR4, 0x100000, URZ ;  /* 0x0010000004047890 */ /* 0x000fc8000fffe1ff */
[----:B------:R-:W-:Y:S02]  /*0700*/  USHF.L.U32 UR5, UR4, 0xb, URZ ;  /* 0x0000000b04057899 */ /* 0x000fe400080006ff */
[----:B------:R-:W-:Y:S01]  /*0710*/  USHF.L.U32 UR4, UR4, 0x1, URZ ;  /* 0x0000000104047899 */ /* 0x000fe200080006ff */
[----:B------:R-:W-:Y:S01]  /*0720*/  ELECT P0, URZ, PT ;  /* 0x0000000000ff782f */ /* 0x000fe20003800000 */
[----:B--2---:R-:W-:Y:S01]  /*0730*/  ULEA UR7, UR7, UR9, 0x18 ;  /* 0x0000000907077291 */ /* 0x004fe2000f8ec0ff */
[----:B------:R-:W1:Y:S11]  /*0740*/  FENCE.VIEW.ASYNC.S ;  /* 0x00000000000073c6 */ /* 0x000e760000000000 */
[----:B-1----:R2:W1:Y:S01]  /*0750*/  SYNCS.EXCH.64 URZ, [UR7+0x40], UR10 ;  /* 0x0000400a07ff75b2 */ /* 0x0024620008000100 */
[----:B------:R2:W1:Y:S01]  /*0760*/  SYNCS.EXCH.64 URZ, [UR7+0x50], UR4 ;  /* 0x0000500407ff75b2 */ /* 0x0004620008000100 */
[----:B------:R2:W1:Y:S01]  /*0770*/  SYNCS.EXCH.64 URZ, [UR7+0x48], UR10 ;  /* 0x0000480a07ff75b2 */ /* 0x0004620008000100 */
[----:B------:R2:W1:Y:S02]  /*0780*/  SYNCS.EXCH.64 URZ, [UR7+0x58], UR4 ;  /* 0x0000580407ff75b2 */ /* 0x0004640008000100 */
[----:B--2---:R-:W-:Y:S01]  /*0790*/  NOP ;  /* 0x0000000000007918 */ /* 0x004fe20000000000 */
.L_x_10:
[----:B------:R-:W2:Y:S01]  /*07a0*/  SHFL.IDX PT, R2, R101, RZ, 0x1f ;  /* 0x00001fff65027589 */ /* 0x000ea200000e0000 */
[----:B------:R-:W-:Y:S01]  /*07b0*/  NOP ;  /* 0x0000000000007918 */ /* 0x000fe20000000000 */
[----:B--2---:R-:W-:-:S13]  /*07c0*/  ISETP.NE.AND P0, PT, R2, 0x3, PT ;  /* 0x000000030200780c */ /* 0x004fda0003f05270 */
[----:B------:R-:W-:Y:S05]  /*07d0*/  @P0 BRA `(.L_x_11) ;  /* 0x0000000000300947 */ /* 0x000fea0003800000 */
[----:B-1----:R-:W1:Y:S01]  /*07e0*/  S2UR UR5, SR_CgaCtaId ;  /* 0x00000000000579c3 */ /* 0x002e620000008800 */
        /* <DEDUP_REMOVED lines=8> */
[----:B-1----:R2:W1:Y:S01]  /*0870*/  SYNCS.EXCH.64 URZ, [UR5+0x60], UR10 ;  /* 0x0000600a05ff75b2 */ /* 0x0024620008000100 */
[----:B------:R2:W1:Y:S02]  /*0880*/  SYNCS.EXCH.64 URZ, [UR5+0x68], UR10 ;  /* 0x0000680a05ff75b2 */ /* 0x0004640008000100 */
[----:B--2---:R-:W-:Y:S01]  /*0890*/  NOP ;  /* 0x0000000000007918 */ /* 0x004fe20000000000 */
.L_x_11:
[----:B------:R-:W2:Y:S01]  /*08a0*/  SHFL.IDX PT, R2, R101, RZ, 0x1f ;  /* 0x00001fff65027589 */ /* 0x000ea200000e0000 */
[----:B------:R-:W-:Y:S01]  /*08b0*/  NOP ;  /* 0x0000000000007918 */ /* 0x000fe20000000000 */
[----:B--2---:R-:W-:-:S13]  /*08c0*/  ISETP.NE.AND P0, PT, R2, 0x4, PT ;  /* 0x000000040200780c */ /* 0x004fda0003f05270 */
[----:B------:R-:W-:Y:S05]  /*08d0*/  @P0 BRA `(.L_x_12) ;  /* 0x00000000004c0947 */ /* 0x000fea0003800000 */
[----:B-1----:R-:W1:Y:S01]  /*08e0*/  S2UR UR5, SR_CgaCtaId ;  /* 0x00000000000579c3 */ /* 0x002e620000008800 */
[----:B------:R-:W-:Y:S01]  /*08f0*/  UMOV UR9, 0x100 ;  /* 0x0000010000097882 */ /* 0x000fe20000000000 */
[----:B------:R-:W-:Y:S01]  /*0900*/  UMOV UR7, 0x400 ;  /* 0x0000040000077882 */ /* 0x000fe20000000000 */
[----:B------:R-:W-:Y:S01]  /*0910*/  USEL UR9, UR9, 0xe0, UP2 ;  /* 0x000000e009097887 */ /* 0x000fe20009000000 */
[----:B------:R-:W-:Y:S01]  /*0920*/  UMOV UR4, 0x1 ;  /* 0x0000000100047882 */ /* 0x000fe20000000000 */
[----:B------:R-:W-:Y:S01]  /*0930*/  ELECT P0, URZ, PT ;  /* 0x0000000000ff782f */ /* 0x000fe20003800000 */
[----:B------:R-:W-:-:S04]  /*0940*/  UIADD3 UR10, UPT, UPT, -UR4, 0x100000, URZ ;  /* 0x00100000040a7890 */ /* 0x000fc8000fffe1ff */
[----:B------:R-:W-:Y:S02]  /*0950*/  USHF.L.U32 UR11, UR10, 0xb, URZ ;  /* 0x0000000b0a0b7899 */ /* 0x000fe400080006ff */
[----:B------:R-:W-:Y:S02]  /*0960*/  USHF.L.U32 UR10, UR10, 0x1, URZ ;  /* 0x000000010a0a7899 */ /* 0x000fe400080006ff */
[----:B------:R-:W-:-:S04]  /*0970*/  UIADD3 UR12, UPT, UPT, -UR9, 0x100000, URZ ;  /* 0x00100000090c7890 */ /* 0x000fc8000fffe1ff */
[----:B------:R-:W-:Y:S02]  /*0980*/  USHF.L.U32 UR13, UR12, 0xb, URZ ;  /* 0x0000000b0c0d7899 */ /* 0x000fe400080006ff */
[----:B------:R-:W-:Y:S02]  /*0990*/  USHF.L.U32 UR12, UR12, 0x1, URZ ;  /* 0x000000010c0c7899 */ /* 0x000fe400080006ff */
[----:B-1----:R-:W-:Y:S01]  /*09a0*/  ULEA UR5, UR5, UR7, 0x18 ;  /* 0x0000000705057291 */ /* 0x002fe2000f8ec0ff */
[----:B------:R-:W1:Y:S11]  /*09b0*/  FENCE.VIEW.ASYNC.S ;  /* 0x00000000000073c6 */ /* 0x000e760000000000 */
[----:B-1----:R2:W1:Y:S01]  /*09c0*/  SYNCS.EXCH.64 URZ, [UR5+0x70], UR10 ;  /* 0x0000700a05ff75b2 */ /* 0x0024620008000100 */
[----:B------:R2:W1:Y:S01]  /*09d0*/  SYNCS.EXCH.64 URZ, [UR5+0x80], UR12 ;  /* 0x0000800c05ff75b2 */ /* 0x0004620008000100 */
[----:B------:R2:W1:Y:S01]  /*09e0*/  SYNCS.EXCH.64 URZ, [UR5+0x78], UR10 ;  /* 0x0000780a05ff75b2 */ /* 0x0004620008000100 */
[----:B------:R2:W1:Y:S02]  /*09f0*/  SYNCS.EXCH.64 URZ, [UR5+0x88], UR12 ;  /* 0x0000880c05ff75b2 */ /* 0x0004640008000100 */
[----:B--2---:R-:W-:Y:S01]  /*0a00*/  NOP ;  /* 0x0000000000007918 */ /* 0x004fe20000000000 */
.L_x_12:
        /* <DEDUP_REMOVED lines=20> */
[----:B------:R2:W1:Y:S01]  /*0b50*/  SYNCS.EXCH.64 URZ, [UR7+0xb8], UR4 ;  /* 0x0000b80407ff75b2 */ /* 0x0004620008000100 */
[----:B------:R2:W1:Y:S01]  /*0b60*/  SYNCS.EXCH.64 URZ, [UR7+0xa0], UR10 ;  /* 0x0000a00a07ff75b2 */ /* 0x0004620008000100 */
[----:B------:R2:W1:Y:S01]  /*0b70*/  SYNCS.EXCH.64 URZ, [UR7+0xc0], UR4 ;  /* 0x0000c00407ff75b2 */ /* 0x0004620008000100 */
[----:B------:R2:W1:Y:S01]  /*0b80*/  SYNCS.EXCH.64 URZ, [UR7+0xa8], UR10 ;  /* 0x0000a80a07ff75b2 */ /* 0x0004620008000100 */
[----:B------:R2:W1:Y:S02]  /*0b90*/  SYNCS.EXCH.64 URZ, [UR7+0xc8], UR4 ;  /* 0x0000c80407ff75b2 */ /* 0x0004640008000100 */
[----:B--2---:R-:W-:Y:S01]  /*0ba0*/  NOP ;  /* 0x0000000000007918 */ /* 0x004fe20000000000 */
.L_x_13:
        /* <DEDUP_REMOVED lines=18> */
.L_x_14:
[----:B-1----:R-:W1:Y:S01]  /*0cd0*/  S2UR UR5, SR_CTAID.X ;  /* 0x00000000000579c3 */ /* 0x002e620000002500 */
[----:B------:R-:W-:-:S05]  /*0ce0*/  CS2R.32 R96, SR_CgaSize ;  /* 0x0000000000607805 */ /* 0x000fca0000008a00 */
[----:B------:R-:W-:-:S05]  /*0cf0*/  IMAD R96, R96, -0xa0, RZ ;  /* 0xffffff6060607824 */ /* 0x000fca00078e02ff */
[----:B------:R-:W-:-:S14]  /*0d00*/  R2UR UR9, R96 ;  /* 0x00000000600972ca */ /* 0x000fdc00000e0000 */
[----:B------:R-:W2:Y:S01]  /*0d10*/  LDCU UR9, c[0x0][UR9+0x2b0] ;  /* 0x00005600090977ac */ /* 0x000ea20008000800 */
[----:B------:R-:W-:Y:S01]  /*0d20*/  NOP ;  /* 0x0000000000007918 */ /* 0x000fe20000000000 */
[----:B------:R-:W-:-:S05]  /*0d30*/  CS2R.32 R96, SR_CgaSize ;  /* 0x0000000000607805 */ /* 0x000fca0000008a00 */
[----:B------:R-:W-:-:S05]  /*0d40*/  IMAD R96, R96, -0xa0, RZ ;  /* 0xffffff6060607824 */ /* 0x000fca00078e02ff */
[----:B------:R-:W-:-:S14]  /*0d50*/  R2UR UR7, R96 ;  /* 0x00000000600772ca */ /* 0x000fdc00000e0000 */
[----:B------:R-:W3:Y:S01]  /*0d60*/  LDCU UR7, c[0x0][UR7+0x2b4] ;  /* 0x00005680070777ac */ /* 0x000ee20008000800 */
[----:B------:R-:W4:Y:S08]  /*0d70*/  S2UR UR4, SR_CTAID.Y ;  /* 0x00000000000479c3 */ /* 0x000f300000002600 */
[----:B------:R-:W3:Y:S01]  /*0d80*/  LDC R9, c[0x0][0xb24] ;  /* 0x0002c900ff097b82 */ /* 0x000ee20000000800 */
[----:B-1----:R-:W-:-:S02]  /*0d90*/  I2FP.F32.U32 R4, UR5 ;  /* 0x0000000500047c45 */ /* 0x002fc40008201000 */
[----:B------:R-:W-:-:S05]  /*0da0*/  CS2R.32 R5, SR_CgaSize ;  /* 0x0000000000057805 */ /* 0x000fca0000008a00 */
[----:B------:R-:W-:-:S06]  /*0db0*/  IMAD R5, R5, -0xa0, RZ ;  /* 0xffffff6005057824 */ /* 0x000fcc00078e02ff */
[----:B------:R-:W1:Y:S01]  /*0dc0*/  LDC R5, c[0x0][R5+0x2a0] ;  /* 0x0000a80005057b82 */ /* 0x000e620000000800 */
[----:B------:R-:W-:Y:S01]  /*0dd0*/  MOV R21, UR5 ;  /* 0x0000000500157c02 */ /* 0x000fe20008000f00 */
[----:B--2---:R-:W-:Y:S01]  /*0de0*/  FMUL R4, R4, UR9 ;  /* 0x0000000904047c20 */ /* 0x004fe20008400000 */
[----:B----4-:R-:W-:Y:S02]  /*0df0*/  I2FP.F32.U32 R2, UR4 ;  /* 0x0000000400027c45 */ /* 0x010fe40008201000 */
[----:B------:R-:W-:-:S05]  /*0e00*/  CS2R.32 R3, SR_CgaSize ;  /* 0x0000000000037805 */ /* 0x000fca0000008a00 */
[----:B------:R-:W-:-:S06]  /*0e10*/  IMAD R3, R3, -0xa0, RZ ;  /* 0xffffff6003037824 */ /* 0x000fcc00078e02ff */
[----:B------:R-:W2:Y:S01]  /*0e20*/  LDC R3, c[0x0][R3+0x2a4] ;  /* 0x0000a90003037b82 */ /* 0x000ea20000000800 */
[----:B------:R-:W4:Y:S01]  /*0e30*/  F2I.U32.TRUNC.NTZ R96, R4 ;  /* 0x0000000400607305 */ /* 0x000f22000020f000 */
[----:B------:R-:W-:Y:S01]  /*0e40*/  MOV R20, UR4 ;  /* 0x0000000400147c02 */ /* 0x000fe20008000f00 */
[----:B---3--:R-:W-:-:S05]  /*0e50*/  FMUL R2, R2, UR7 ;  /* 0x0000000702027c20 */ /* 0x008fca0008400000 */
[----:B------:R-:W-:Y:S01]  /*0e60*/  BAR.SYNC.DEFER_BLOCKING 0x0 ;  /* 0x0000000000007b1d */ /* 0x000fe20000010000 */
[----:B------:R-:W-:-:S05]  /*0e70*/  ISETP.GE.AND P0, PT, R9, 0x1, PT ;  /* 0x000000010900780c */ /* 0x000fca0003f06270 */
[----:B------:R-:W3:Y:S02]  /*0e80*/  F2I.U32.TRUNC.NTZ R94, R2 ;  /* 0x00000002005e7305 */ /* 0x000ee4000020f000 */
[----:B------:R-:W2:Y:S01]  /*0e90*/  S2UR UR36, SR_CTAID.Z ;  /* 0x00000000002479c3 */ /* 0x000ea20000002700 */
[----:B----4-:R-:W-:-:S05]  /*0ea0*/  IADD3 R96, PT, PT, -R96, RZ, RZ ;  /* 0x000000ff60607210 */ /* 0x010fca0007ffe1ff */
[----:B-1----:R-:W-:Y:S01]  /*0eb0*/  IMAD R96, R5, R96, UR5 ;  /* 0x0000000505607e24 */ /* 0x002fe2000f8e0260 */
[----:B---3--:R-:W-:-:S05]  /*0ec0*/  IADD3 R94, PT, PT, -R94, RZ, RZ ;  /* 0x000000ff5e5e7210 */ /* 0x008fca0007ffe1ff */
[----:B--2---:R-:W-:Y:S01]  /*0ed0*/  IMAD R94, R3, R94, UR4 ;  /* 0x00000004035e7e24 */ /* 0x004fe2000f8e025e */
[----:B------:R-:W-:Y:S06]  /*0ee0*/  @!P0 BRA `(.L_x_15) ;  /* 0x0000000000b88947 */ /* 0x000fec0003800000 */
[----:B------:R-:W1:Y:S01]  /*0ef0*/  LDC.64 R4, c[0x0][0xb18] ;  /* 0x0002c600ff047b82 */ /* 0x000e620000000a00 */
[----:B------:R-:W-:-:S07]  /*0f00*/  ISETP.NE.AND P0, PT, R9, 0x1, PT ;  /* 0x000000010900780c */ /* 0x000fce0003f05270 */
[----:B------:R-:W2:Y:S08]  /*0f10*/  LDC R10, c[0x0][0xb0c] ;  /* 0x0002c300ff0a7b82 */ /* 0x000eb00000000800 */
[----:B------:R-:W3:Y:S08]  /*0f20*/  LDC R11, c[0x0][0x370] ;  /* 0x0000dc00ff0b7b82 */ /* 0x000ef00000000800 */
[----:B------:R-:W4:Y:S01]  /*0f30*/  LDC R12, c[0x0][0x374] ;  /* 0x0000dd00ff0c7b82 */ /* 0x000f220000000800 */
[----:B-1----:R-:W-:-:S07]  /*0f40*/  ISETP.NE.AND P1, PT, R4, 0x1, PT ;  /* 0x000000010400780c */ /* 0x002fce0003f25270 */
[----:B------:R-:W3:Y:S01]  /*0f50*/  LDC.64 R6, c[0x0][0xb10] ;  /* 0x0002c400ff067b82 */ /* 0x000ee20000000a00 */
[----:B--2---:R-:W-:-:S07]  /*0f60*/  ISETP.NE.AND P2, PT, R10, 0x1, PT ;  /* 0x000000010a00780c */ /* 0x004fce0003f45270 */
[----:B------:R-:W1:Y:S08]  /*0f70*/  LDC R8, c[0x0][0xb20] ;  /* 0x0002c800ff087b82 */ /* 0x000e700000000800 */
[----:B------:R-:W2:Y:S01]  /*0f80*/  LDC.64 R2, c[0x0][0xb28] ;  /* 0x0002ca00ff027b82 */ /* 0x000ea20000000a00 */
[----:B----4-:R-:W-:-:S04]  /*0f90*/  IMAD.HI.U32 R13, R12, R5, RZ ;  /* 0x000000050c0d7227 */ /* 0x010fc800078e00ff */
[----:B------:R-:W-:-:S04]  /*0fa0*/  IMAD.HI.U32 R5, R20, R5, RZ ;  /* 0x0000000514057227 */ /* 0x000fc800078e00ff */
[----:B---3--:R-:W-:-:S04]  /*0fb0*/  IMAD.HI.U32 R14, R11, R6, RZ ;  /* 0x000000060b0e7227 */ /* 0x008fc800078e00ff */
[C---:B------:R-:W-:Y:S01]  /*0fc0*/  IMAD.HI.U32 R16, R21.reuse, R6, RZ ;  /* 0x0000000615107227 */ /* 0x040fe200078e00ff */
[-C--:B------:R-:W-:Y:S02]  /*0fd0*/  @P2 SHF.R.U32.HI R11, RZ, R7.reuse, R14 ;  /* 0x00000007ff0b2219 */ /* 0x080fe4000001160e */
[-C--:B-1----:R-:W-:Y:S02]  /*0fe0*/  @P1 SHF.R.U32.HI R12, RZ, R8.reuse, R13 ;  /* 0x00000008ff0c1219 */ /* 0x082fe4000001160d */
[----:B------:R-:W-:Y:S02]  /*0ff0*/  SHF.R.U32.HI R5, RZ, R8, R5 ;  /* 0x00000008ff057219 */ /* 0x000fe40000011605 */
[----:B------:R-:W-:Y:S02]  /*1000*/  SHF.R.U32.HI R16, RZ, R7, R16 ;  /* 0x00000007ff107219 */ /* 0x000fe40000011610 */
[----:B------:R-:W-:Y:S01]  /*1010*/  SEL R5, R20, R5, !P1 ;  /* 0x0000000514057207 */ /* 0x000fe20004800000 */
[----:B--2---:R-:W-:Y:S01]  /*1020*/  IMAD.HI.U32 R14, R12, R2, RZ ;  /* 0x000000020c0e7227 */ /* 0x004fe200078e00ff */
[----:B------:R-:W-:-:S02]  /*1030*/  SEL R7, R21, R16, !P2 ;  /* 0x0000001015077207 */ /* 0x000fc40005000000 */
[----:B------:R-:W-:Y:S01]  /*1040*/  IADD3 R13, PT, PT, -R5, RZ, RZ ;  /* 0x000000ff050d7210 */ /* 0x000fe20007ffe1ff */
[----:B------:R-:W-:Y:S01]  /*1050*/  IMAD.HI.U32 R6, R11, R2, RZ ;  /* 0x000000020b067227 */ /* 0x000fe200078e00ff */
[----:B------:R-:W-:-:S03]  /*1060*/  @P0 SHF.R.U32.HI R12, RZ, R3, R14 ;  /* 0x00000003ff0c0219 */ /* 0x000fc6000001160e */
[----:B------:R-:W-:Y:S01]  /*1070*/  IMAD R13, R4, R13, R20 ;  /* 0x0000000d040d7224 */ /* 0x000fe200078e0214 */
[----:B------:R-:W-:Y:S01]  /*1080*/  @P0 SHF.R.U32.HI R11, RZ, R3, R6 ;  /* 0x00000003ff0b0219 */ /* 0x000fe20000011606 */
[----:B------:R-:W-:-:S04]  /*1090*/  IMAD R12, R12, R9, RZ ;  /* 0x000000090c0c7224 */ /* 0x000fc800078e02ff */
[----:B------:R-:W-:Y:S01]  /*10a0*/  IMAD R6, R11, R9, RZ ;  /* 0x000000090b067224 */ /* 0x000fe200078e02ff */
[----:B------:R-:W-:-:S04]  /*10b0*/  ISETP.GE.AND P1, PT, R5, R12, PT ;  /* 0x0000000c0500720c */ /* 0x000fc80003f26270 */
[----:B------:R-:W-:Y:S01]  /*10c0*/  ISETP.GE.OR P1, PT, R7, R6, P1 ;  /* 0x000000060700720c */ /* 0x000fe20000f26670 */
[----:B------:R-:W-:-:S05]  /*10d0*/  IMAD.HI.U32 R6, R5, R2, RZ ;  /* 0x0000000205067227 */ /* 0x000fca00078e00ff */
[----:B------:R-:W-:-:S04]  /*10e0*/  SHF.R.U32.HI R6, RZ, R3, R6 ;  /* 0x00000003ff067219 */ /* 0x000fc80000011606 */
[----:B------:R-:W-:-:S03]  /*10f0*/  SEL R6, R5, R6, !P0 ;  /* 0x0000000605067207 */ /* 0x000fc60004000000 */
[----:B------:R-:W-:Y:S01]  /*1100*/  @!P1 IMAD.HI.U32 R8, R7, R2, RZ ;  /* 0x0000000207089227 */ /* 0x000fe200078e00ff */
[----:B------:R-:W-:-:S04]  /*1110*/  IADD3 R2, PT, PT, -R6, RZ, RZ ;  /* 0x000000ff06027210 */ /* 0x000fc80007ffe1ff */
[----:B------:R-:W-:Y:S01]  /*1120*/  @!P1 SHF.R.U32.HI R8, RZ, R3, R8 ;  /* 0x00000003ff089219 */ /* 0x000fe20000011608 */
[----:B------:R-:W-:-:S03]  /*1130*/  IMAD R2, R9, R2, R5 ;  /* 0x0000000209027224 */ /* 0x000fc600078e0205 */
[----:B------:R-:W-:-:S05]  /*1140*/  @!P1 SEL R3, R7, R8, !P0 ;  /* 0x0000000807039207 */ /* 0x000fca0004000000 */
[--C-:B------:R-:W-:Y:S02]  /*1150*/  @!P1 IMAD.IADD R6, R6, 0x1, -R3.reuse ;  /* 0x0000000106069824 */ /* 0x100fe400078e0a03 */
[----:B------:R-:W-:Y:S01]  /*1160*/  @!P1 IMAD R3, R2, R11, R3 ;  /* 0x0000000b02039224 */ /* 0x000fe200078e0203 */
[----:B------:R-:W-:Y:S01]  /*1170*/  IADD3 R2, PT, PT, -R7, RZ, RZ ;  /* 0x000000ff07027210 */ /* 0x000fe20007ffe1ff */
[----:B------:R-:W-:Y:S02]  /*1180*/  @!P1 IMAD R5, R6, R9, R7 ;  /* 0x0000000906059224 */ /* 0x000fe400078e0207 */
[----:B------:R-:W-:Y:S02]  /*1190*/  @!P1 IMAD.MOV.U32 R7, RZ, RZ, R3 ;  /* 0x000000ffff079224 */ /* 0x000fe400078e0003 */
[----:B------:R-:W-:Y:S02]  /*11a0*/  IMAD R2, R10, R2, R21 ;  /* 0x000000020a027224 */ /* 0x000fe400078e0215 */
[----:B------:R-:W-:-:S02]  /*11b0*/  IMAD R20, R5, R4, R13 ;  /* 0x0000000405147224 */ /* 0x000fc400078e020d */
[----:B------:R-:W-:Y:S02]  /*11c0*/  IMAD R21, R7, R10, R2 ;  /* 0x0000000a07157224 */ /* 0x000fe400078e0202 */
.L_x_15:
[----:B------:R-:W1:Y:S01]  /*11d0*/  LDCU UR4, c[0x0][0xb30] ;  /* 0x00016600ff0477ac */ /* 0x000e620008000800 */
[----:B------:R-:W2:Y:S08]  /*11e0*/  S2UR UR37, SR_CgaCtaId ;  /* 0x00000000002579c3 */ /* 0x000eb00000008800 */
[----:B------:R-:W3:Y:S01]  /*11f0*/  LDC R40, c[0x0][0xb24] ;  /* 0x0002c900ff287b82 */ /* 0x000ee20000000800 */
[----:B-1----:R-:W-:-:S09]  /*1200*/  UISETP.NE.AND UP1, UPT, UR4, 0x1, UPT ;  /* 0x000000010400788c */ /* 0x002fd2000bf25270 */
[----:B--2---:R-:W-:Y:S05]  /*1210*/  BRA.U UP1, `(.L_x_16) ;  /* 0x0000000101407547 */ /* 0x004fea000b800000 */
[----:B------:R-:W1:Y:S08]  /*1220*/  LDC.64 R4, c[0x0][0xb10] ;  /* 0x0002c400ff047b82 */ /* 0x000e700000000a00 */
[----:B------:R-:W2:Y:S08]  /*1230*/  LDC.64 R2, c[0x0][0xb18] ;  /* 0x0002c600ff027b82 */ /* 0x000eb00000000a00 */
[----:B------:R-:W4:Y:S08]  /*1240*/  LDC R6, c[0x0][0xb20] ;  /* 0x0002c800ff067b82 */ /* 0x000f300000000800 */
[----:B------:R-:W3:Y:S01]  /*1250*/  LDC R8, c[0x0][0xb0c] ;  /* 0x0002c300ff087b82 */ /* 0x000ee20000000800 */
[----:B-1----:R-:W-:-:S05]  /*1260*/  IMAD.HI.U32 R4, R21, R4, RZ ;  /* 0x0000000415047227 */ /* 0x002fca00078e00ff */
[----:B------:R-:W-:Y:S01]  /*1270*/  SHF.R.U32.HI R4, RZ, R5, R4 ;  /* 0x00000005ff047219 */ /* 0x000fe20000011604 */
[----:B--2---:R-:W-:Y:S01]  /*1280*/  IMAD.HI.U32 R3, R20, R3, RZ ;  /* 0x0000000314037227 */ /* 0x004fe200078e00ff */
[----:B------:R-:W-:-:S04]  /*1290*/  ISETP.NE.AND P0, PT, R2, 0x1, PT ;  /* 0x000000010200780c */ /* 0x000fc80003f05270 */
[----:B----4-:R-:W-:-:S04]  /*12a0*/  SHF.R.U32.HI R3, RZ, R6, R3 ;  /* 0x00000006ff037219 */ /* 0x010fc80000011603 */
[----:B------:R-:W-:Y:S02]  /*12b0*/  SEL R3, R20, R3, !P0 ;  /* 0x0000000314037207 */ /* 0x000fe40004000000 */
[----:B---3--:R-:W-:-:S04]  /*12c0*/  ISETP.NE.AND P1, PT, R8, 0x1, PT ;  /* 0x000000010800780c */ /* 0x008fc80003f25270 */
[----:B------:R-:W-:-:S05]  /*12d0*/  SEL R4, R21, R4, !P1 ;  /* 0x0000000415047207 */ /* 0x000fca0004800000 */
[----:B------:R-:W-:Y:S02]  /*12e0*/  IMAD.IADD R5, R3, 0x1, -R4 ;  /* 0x0000000103057824 */ /* 0x000fe400078e0a04 */
[----:B------:R-:W-:Y:S02]  /*12f0*/  IMAD.IADD R3, R4, 0x1, -R3 ;  /* 0x0000000104037824 */ /* 0x000fe400078e0a03 */
[----:B------:R-:W-:Y:S02]  /*1300*/  IMAD R21, R5, R8, R21 ;  /* 0x0000000805157224 */ /* 0x000fe400078e0215 */
[----:B------:R-:W-:-:S07]  /*1310*/  IMAD R20, R3, R2, R20 ;  /* 0x0000000203147224 */ /* 0x000fce00078e0214 */
.L_x_16:
[----:B------:R-:W-:Y:S01]  /*1320*/  BAR.SYNC.DEFER_BLOCKING 0x0 ;  /* 0x0000000000007b1d */ /* 0x000fe20000010000 */
[----:B------:R-:W-:Y:S01]  /*1330*/  UISETP.NE.AND UP1, UPT, UR8, 0x2, UPT ;  /* 0x000000020800788c */ /* 0x000fe2000bf25270 */
[----:B------:R-:W-:Y:S02]  /*1340*/  ISETP.NE.OR P5, PT, R0, 0x2, !P5 ;  /* 0x000000020000780c */ /* 0x000fe40006fa5670 */
[----:B------:R-:W-:-:S06]  /*1350*/  LOP3.LUT R2, R108, 0x1f, RZ, 0xc0, !PT ;  /* 0x0000001f6c027812 */ /* 0x000fcc00078ec0ff */
[----:B------:R-:W-:Y:S05]  /*1360*/  BRA.U UP1, `(.L_x_17) ;  /* 0x0000001101607547 */ /* 0x000fea000b800000 */
[----:B------:R-:W1:Y:S01]  /*1370*/  LDCU UR13, c[0x0][0x38c] ;  /* 0x00007180ff0d77ac */ /* 0x000e620008000800 */
[----:B------:R-:W2:Y:S01]  /*1380*/  LDC R9, c[0x0][0x370] ;  /* 0x0000dc00ff097b82 */ /* 0x000ea20000000800 */
[----:B------:R-:W-:Y:S01]  /*1390*/  PLOP3.LUT P1, PT, PT, PT, UP2, 0x80, 0x8 ;  /* 0x000000000008781c */ /* 0x000fe20003f2f028 */
[----:B------:R-:W-:Y:S01]  /*13a0*/  HFMA2 R12, -RZ, RZ, 0, 0 ;  /* 0x00000000ff0c7431 */ /* 0x000fe200000001ff */
[----:B------:R-:W-:Y:S01]  /*13b0*/  ISETP.EQ.OR P4, PT, R2, RZ, P5 ;  /* 0x000000ff0200720c */ /* 0x000fe20002f82670 */
[----:B------:R-:W-:Y:S01]  /*13c0*/  IMAD.MOV.U32 R15, RZ, RZ, 0x1 ;  /* 0x00000001ff0f7424 */ /* 0x000fe200078e00ff */
[----:B------:R-:W-:Y:S01]  /*13d0*/  PLOP3.LUT P1, PT, P1, PT, PT, 0x8, 0x80 ;  /* 0x000000000080781c */ /* 0x000fe20000f2e170 */
[----:B------:R-:W-:Y:S01]  /*13e0*/  IMAD.MOV.U32 R14, RZ, RZ, RZ ;  /* 0x000000ffff0e7224 */ /* 0x000fe200078e00ff */
[----:B------:R-:W-:Y:S01]  /*13f0*/  MOV R8, 0x1 ;  /* 0x0000000100087802 */ /* 0x000fe20000000f00 */
[----:B------:R-:W4:Y:S01]  /*1400*/  LDC R0, c[0x0][0x374] ;  /* 0x0000dd00ff007b82 */ /* 0x000f220000000800 */
[----:B------:R-:W-:Y:S01]  /*1410*/  IMAD.MOV.U32 R10, RZ, RZ, RZ ;  /* 0x000000ffff0a7224 */ /* 0x000fe200078e00ff */
[----:B------:R-:W2:Y:S01]  /*1420*/  LDCU.64 UR22, c[0x0][0x348] ;  /* 0x00006900ff1677ac */ /* 0x000ea20008000a00 */
[----:B------:R-:W-:Y:S01]  /*1430*/  UMOV UR6, URZ ;  /* 0x000000ff00067c82 */ /* 0x000fe20008000000 */
[----:B-1----:R-:W-:-:S04]  /*1440*/  UIADD3 UR5, UPT, UPT, UR13, 0x7f, URZ ;  /* 0x0000007f0d057890 */ /* 0x002fc8000fffe0ff */
[----:B------:R-:W-:-:S04]  /*1450*/  USHF.R.S32.HI UR4, URZ, 0x1f, UR5 ;  /* 0x0000001fff047899 */ /* 0x000fc80008011405 */
[----:B------:R-:W-:-:S04]  /*1460*/  ULEA.HI UR4, UR4, UR5, URZ, 0x7 ;  /* 0x0000000504047291 */ /* 0x000fc8000f8f38ff */
[----:B------:R-:W-:Y:S02]  /*1470*/  USHF.R.S32.HI UR15, URZ, 0x7, UR4 ;  /* 0x00000007ff0f7899 */ /* 0x000fe40008011404 */
[----:B------:R-:W-:Y:S02]  /*1480*/  UIADD3 UR4, UPT, UPT, UR13, -0x1, URZ ;  /* 0xffffffff0d047890 */ /* 0x000fe4000fffe0ff */
[----:B------:R-:W-:Y:S02]  /*1490*/  UISETP.LT.U32.AND UP0, UPT, UR15, 0x4, UPT ;  /* 0x000000040f00788c */ /* 0x000fe4000bf01070 */
[----:B------:R-:W-:Y:S02]  /*14a0*/  UISETP.GE.U32.AND UP1, UPT, UR4, -0xff, UPT ;  /* 0xffffff010400788c */ /* 0x000fe4000bf26070 */
[----:B------:R-:W-:Y:S02]  /*14b0*/  USEL UR14, UR15, 0x4, UP0 ;  /* 0x000000040f0e7887 */ /* 0x000fe40008000000 */
[----:B------:R-:W-:-:S02]  /*14c0*/  UIADD3 UR13, UPT, UPT, UR13, 0xfe, URZ ;  /* 0x000000fe0d0d7890 */ /* 0x000fc4000fffe0ff */
[----:B------:R-:W-:Y:S02]  /*14d0*/  UIADD3 UR5, UPT, UPT, UR14, -0x1, URZ ;  /* 0xffffffff0e057890 */ /* 0x000fe4000fffe0ff */
[----:B------:R-:W-:-:S03]  /*14e0*/  UIADD3 UR7, UPT, UPT, UR15, -UR14, URZ ;  /* 0x8000000e0f077290 */ /* 0x000fc6000fffe0ff */
[----:B------:R-:W-:-:S04]  /*14f0*/  @UP1 UIADD3 UR5, UPT, UPT, UR14, URZ, URZ ;  /* 0x000000ff0e051290 */ /* 0x000fc8000fffe0ff */
[----:B--2---:R-:W-:-:S12]  /*1500*/  UIADD3 UR5, UPT, UPT, UR5, 0x1, URZ ;  /* 0x0000000105057890 */ /* 0x004fd8000fffe0ff */
.L_x_35:
[----:B------:R-:W-:Y:S01]  /*1510*/  UISETP.NE.AND UP0, UPT, UR37, URZ, UPT ;  /* 0x000000ff2500728c */ /* 0x000fe2000bf05270 */
[----:B------:R-:W1:Y:S08]  /*1520*/  S2UR UR37, SR_CgaCtaId ;  /* 0x00000000002579c3 */ /* 0x000e700000008800 */
[----:B------:R-:W-:Y:S05]  /*1530*/  BRA.U UP0, `(.L_x_18) ;  /* 0x0000000100347547 */ /* 0x000fea000b800000 */
[----:B------:R-:W2:Y:S01]  /*1540*/  S2R R2, SR_CgaCtaId ;  /* 0x0000000000027919 */ /* 0x000ea20000008800 */
[----:B------:R-:W-:-:S04]  /*1550*/  MOV R3, 0x400 ;  /* 0x0000040000037802 */ /* 0x000fc80000000f00 */
[----:B--2---:R-:W-:Y:S02]  /*1560*/  LEA R3, R2, R3, 0x18 ;  /* 0x0000000302037211 */ /* 0x004fe400078ec0ff */
[----:B------:R-:W-:-:S03]  /*1570*/  SHF.L.U32 R2, R8, 0x1f, RZ ;  /* 0x0000001f08027819 */ /* 0x000fc600000006ff */
[----:B------:R-:W-:-:S04]  /*1580*/  IMAD R3, R10, 0x8, R3 ;  /* 0x000000080a037824 */ /* 0x000fc800078e0203 */
[----:B------:R-:W2:Y:S02]  /*1590*/  SYNCS.PHASECHK.TRANS64.TRYWAIT P0, [R3+URZ+0xe0], R2 ;  /* 0x0000e002030075a7 */ /* 0x000ea400080011ff */
[----:B--2---:R-:W-:Y:S05]  /*15a0*/  @!P0 BRA `(.L_x_19) ;  /* 0x0000005800fc8947 */ /* 0x004fea0003800000 */
.L_x_105:
[----:B------:R-:W-:Y:S01]  /*15b0*/  VIADD R10, R10, 0x1 ;  /* 0x000000010a0a7836 */ /* 0x000fe20000000000 */
[----:B------:R2:W-:Y:S04]  /*15c0*/  SYNCS.ARRIVE.TRANS64.A1T0 RZ, [R3+URZ+0xd0], RZ ;  /* 0x0000d0ff03ff79a7 */ /* 0x0005e800081000ff */
[----:B------:R-:W-:-:S04]  /*15d0*/  ISETP.NE.AND P0, PT, R10, 0x2, PT ;  /* 0x000000020a00780c */ /* 0x000fc80003f05270 */
[----:B------:R-:W-:Y:S02]  /*15e0*/  SEL R10, R10, RZ, P0 ;  /* 0x000000ff0a0a7207 */ /* 0x000fe40000000000 */
[----:B--2---:R-:W-:-:S04]  /*15f0*/  SEL R3, RZ, 0x1, P0 ;  /* 0x00000001ff037807 */ /* 0x004fc80000000000 */
[----:B------:R-:W-:-:S07]  /*1600*/  LOP3.LUT R8, R8, R3, RZ, 0x3c, !PT ;  /* 0x0000000308087212 */ /* 0x000fce00078e3cff */
.L_x_18:
[----:B------:R-:W-:Y:S01]  /*1610*/  UMOV UR4, 0x400 ;  /* 0x0000040000047882 */ /* 0x000fe20000000000 */
[----:B------:R-:W-:Y:S01]  /*1620*/  SHF.L.U32 R2, R15, 0x1f, RZ ;  /* 0x0000001f0f027819 */ /* 0x000fe200000006ff */
[----:B-1----:R-:W-:Y:S01]  /*1630*/  ULEA UR4, UR37, UR4, 0x18 ;  /* 0x0000000425047291 */ /* 0x002fe2000f8ec0ff */
[----:B------:R-:W-:Y:S01]  /*1640*/  R2UR UR35, R21 ;  /* 0x00000000152372ca */ /* 0x000fe200000e0000 */
[----:B------:R-:W-:Y:S01]  /*1650*/  UISETP.GE.U32.AND UP0, UPT, UR13, 0xff, UPT ;  /* 0x000000ff0d00788c */ /* 0x000fe2000bf06070 */
[----:B------:R-:W-:Y:S01]  /*1660*/  R2UR UR11, R20 ;  /* 0x00000000140b72ca */ /* 0x000fe200000e0000 */
[----:B------:R-:W-:Y:S01]  /*1670*/  ULEA UR8, UR6, UR4, 0x3 ;  /* 0x0000000406087291 */ /* 0x000fe2000f8e18ff */
[----:B------:R-:W-:-:S08]  /*1680*/  UMOV UR24, URZ ;  /* 0x000000ff00187c82 */ /* 0x000fd00008000000 */
[----:B------:R1:W2:Y:S01]  /*1690*/  SYNCS.PHASECHK.TRANS64.TRYWAIT P0, [UR8+0x20], R2 ;  /* 0x00002002ff0075a7 */ /* 0x0002a20008001108 */
[----:B------:R-:W-:Y:S02]  /*16a0*/  USHF.L.U32 UR35, UR35, 0x6, URZ ;  /* 0x0000000623237899 */ /* 0x000fe400080006ff */
[----:B------:R-:W-:Y:S01]  /*16b0*/  USHF.L.U32 UR11, UR11, 0x7, URZ ;  /* 0x000000070b0b7899 */ /* 0x000fe200080006ff */
[----:B------:R-:W-:Y:S11]  /*16c0*/  BRA.U !UP0, `(.L_x_20) ;  /* 0x0000000108a87547 */ /* 0x000ff6000b800000 */
[----:B------:R-:W-:Y:S01]  /*16d0*/  UMOV UR16, URZ ;  /* 0x000000ff00107c82 */ /* 0x000fe20008000000 */
[----:B------:R-:W-:-:S05]  /*16e0*/  UMOV UR17, UR6 ;  /* 0x0000000600117c82 */ /* 0x000fca0008000000 */
.L_x_25:
[----:B-1----:R-:W-:Y:S01]  /*16f0*/  ULEA UR33, UR17, UR4, 0x3 ;  /* 0x0000000411217291 */ /* 0x002fe2000f8e18ff */
[----:B--2---:R-:W-:Y:S01]  /*1700*/  @!P5 MOV R3, 0x6000 ;  /* 0x000060000003d802 */ /* 0x004fe20000000f00 */
[----:B--2---:R-:W-:Y:S10]  /*1710*/  @P0 BRA `(.L_x_21) ;  /* 0x00000000000c0947 */ /* 0x004ff40003800000 */
[----:B------:R-:W-:-:S04]  /*1720*/  SHF.L.U32 R5, R15, 0x1f, RZ ;  /* 0x0000001f0f057819 */ /* 0x000fc800000006ff */
[----:B------:R-:W2:Y:S02]  /*1730*/  SYNCS.PHASECHK.TRANS64.TRYWAIT P0, [UR33+0x20], R5 ;  /* 0x00002005ff0075a7 */ /* 0x000ea40008001121 */
[----:B--2---:R-:W-:Y:S05]  /*1740*/  @!P0 BRA `(.L_x_22) ;  /* 0x0000005800a88947 */ /* 0x004fea0003800000 */
.L_x_21:
[----:B------:R2:W-:Y:S01]  /*1750*/  @!P5 SYNCS.ARRIVE.TRANS64 RZ, [UR33], R3 ;  /* 0x00000003ffffd9a7 */ /* 0x0005e20008000021 */
[----:B------:R-:W-:Y:S04]  /*1760*/  BSSY.RECONVERGENT B0, `(.L_x_23) ;  /* 0x0000003000007945 */ /* 0x000fe80003800200 */
[----:B------:R-:W-:Y:S05]  /*1770*/  @P4 BRA `(.L_x_24) ;  /* 0x0000000000044947 */ /* 0x000fea0003800000 */
[----:B------:R-:W-:Y:S05]  /*1780*/  BPT.TRAP 0x1 ;  /* 0x000000040000795c */ /* 0x000fea0000300000 */
.L_x_24:
[----:B------:R-:W-:Y:S05]  /*1790*/  BSYNC.RECONVERGENT B0 ;  /* 0x0000000000007941 */ /* 0x000fea0003800200 */
.L_x_23:
[----:B------:R-:W-:Y:S02]  /*17a0*/  UIADD3 UR6, UPT, UPT, UR17, 0x1, URZ ;  /* 0x0000000111067890 */ /* 0x000fe4000fffe0ff */
[----:B------:R-:W-:Y:S02]  /*17b0*/  ULEA UR32, UR17, UR4, 0xd ;  /* 0x0000000411207291 */ /* 0x000fe4000f8e68ff */
[----:B------:R-:W-:Y:S02]  /*17c0*/  UISETP.NE.AND UP0, UPT, UR6, 0x4, UPT ;  /* 0x000000040600788c */ /* 0x000fe4000bf05270 */
[----:B------:R-:W-:Y:S02]  /*17d0*/  UIADD3 UR26, UP1, UPT, UR22, 0x80, URZ ;  /* 0x00000080161a7890 */ /* 0x000fe4000ff3e0ff */
[----:B------:R-:W-:Y:S02]  /*17e0*/  USEL UR9, URZ, 0x1, UP0 ;  /* 0x00000001ff097887 */ /* 0x000fe40008000000 */
[----:B------:R-:W-:-:S02]  /*17f0*/  USEL UR6, UR6, URZ, UP0 ;  /* 0x000000ff06067287 */ /* 0x000fc40008000000 */
[----:B------:R-:W-:Y:S02]  /*1800*/  UIADD3 UR20, UP0, UPT, UR22, 0x180, URZ ;  /* 0x0000018016147890 */ /* 0x000fe4000ff1e0ff */
[----:B------:R-:W-:Y:S01]  /*1810*/  ULEA UR8, UR6, UR4, 0x3 ;  /* 0x0000000406087291 */ /* 0x000fe2000f8e18ff */
[----:B------:R-:W-:Y:S01]  /*1820*/  LOP3.LUT R15, R15, UR9, RZ, 0x3c, !PT ;  /* 0x000000090f0f7c12 */ /* 0x000fe2000f8e3cff */
[----:B------:R-:W-:Y:S02]  /*1830*/  USHF.L.U32 UR34, UR16, 0x7, URZ ;  /* 0x0000000710227899 */ /* 0x000fe400080006ff */
[----:B------:R-:W-:Y:S01]  /*1840*/  UIADD3.X UR27, UPT, UPT, URZ, UR23, URZ, UP1, !UPT ;  /* 0x00000017ff1b7290 */ /* 0x000fe20008ffe4ff */
[----:B-1----:R-:W-:Y:S01]  /*1850*/  SHF.L.U32 R2, R15, 0x1f, RZ ;  /* 0x0000001f0f027819 */ /* 0x002fe200000006ff */
[----:B------:R-:W-:Y:S02]  /*1860*/  UIADD3 UR32, UPT, UPT, UR32, 0x4400, URZ ;  /* 0x0000440020207890 */ /* 0x000fe4000fffe0ff */
[----:B------:R-:W-:Y:S01]  /*1870*/  UIADD3.X UR21, UPT, UPT, URZ, UR23, URZ, UP0, !UPT ;  /* 0x00000017ff157290 */ /* 0x000fe200087fe4ff */
[----:B------:R1:W1:Y:S01]  /*1880*/  SYNCS.PHASECHK.TRANS64.TRYWAIT P0, [UR8+0x20], R2 ;  /* 0x00002002ff0075a7 */ /* 0x0002620008001108 */
[----:B------:R-:W-:Y:S01]  /*1890*/  ULEA UR8, UR17, UR4, 0xe ;  /* 0x0000000411087291 */ /* 0x000fe2000f8e70ff */
[----:B------:R-:W-:Y:S01]  /*18a0*/  UMOV UR18, 0x0 ;  /* 0x0000000000127882 */ /* 0x000fe20000000000 */
[----:B------:R-:W-:-:S02]  /*18b0*/  UMOV UR19, 0x10000000 ;  /* 0x1000000000137882 */ /* 0x000fc40000000000 */
[----:B------:R-:W-:Y:S01]  /*18c0*/  UIADD3 UR8, UPT, UPT, UR8, 0xc400, URZ ;  /* 0x0000c40008087890 */ /* 0x000fe2000fffe0ff */
[----:B------:R1:W-:Y:S01]  /*18d0*/  UTMALDG.3D [UR32], [UR26], desc[UR18] ;  /* 0x000012201a0075b4 */ /* 0x0003e20008011000 */
[----:B------:R-:W-:Y:S01]  /*18e0*/  UMOV UR12, UR36 ;  /* 0x00000024000c7c82 */ /* 0x000fe20008000000 */
[----:B------:R-:W-:Y:S01]  /*18f0*/  UMOV UR9, UR33 ;  /* 0x0000002100097c82 */ /* 0x000fe20008000000 */
[----:B------:R-:W-:Y:S01]  /*1900*/  UMOV UR10, UR34 ;  /* 0x00000022000a7c82 */ /* 0x000fe20008000000 */
[----:B------:R-:W-:Y:S01]  /*1910*/  UIADD3 UR16, UPT, UPT, UR16, 0x1, URZ ;  /* 0x0000000110107890 */ /* 0x000fe2000fffe0ff */
[----:B------:R-:W-:Y:S01]  /*1920*/  UMOV UR24, UR5 ;  /* 0x0000000500187c82 */ /* 0x000fe20008000000 */
[----:B------:R-:W-:Y:S02]  /*1930*/  UMOV UR17, UR6 ;  /* 0x0000000600117c82 */ /* 0x000fe40008000000 */
[----:B------:R1:W-:Y:S01]  /*1940*/  UTMALDG.3D [UR8], [UR20], desc[UR18] ;  /* 0x00001208140075b4 */ /* 0x0003e20008011000 */
[----:B------:R-:W-:-:S09]  /*1950*/  UISETP.NE.AND UP0, UPT, UR16, UR5, UPT ;  /* 0x000000051000728c */ /* 0x000fd2000bf05270 */
[----:B------:R-:W-:Y:S05]  /*1960*/  BRA.U UP0, `(.L_x_25) ;  /* 0xfffffffd00607547 */ /* 0x000fea000b83ffff */
.L_x_20:
[----:B-1----:R-:W-:Y:S01]  /*1970*/  ULEA UR8, UR6, UR4, 0x3 ;  /* 0x0000000406087291 */ /* 0x002fe2000f8e18ff */
[----:B------:R-:W-:Y:S01]  /*1980*/  SHF.L.U32 R2, R15, 0x1f, RZ ;  /* 0x0000001f0f027819 */ /* 0x000fe200000006ff */
[----:B------:R-:W-:Y:S01]  /*1990*/  @!P1 SYNCS.ARRIVE.TRANS64.A1T0 RZ, [UR4+0x68], RZ ;  /* 0x000068ffffff99a7 */ /* 0x000fe20008100004 */
[----:B------:R-:W-:-:S06]  /*19a0*/  UISETP.GT.AND UP0, UPT, UR15, UR14, UPT ;  /* 0x0000000e0f00728c */ /* 0x000fcc000bf04270 */
[----:B--2---:R1:W2:Y:S03]  /*19b0*/  SYNCS.PHASECHK.TRANS64.TRYWAIT P0, [UR8+0x20], R2 ;  /* 0x00002002ff0075a7 */ /* 0x0042a60008001108 */
[----:B------:R-:W-:Y:S05]  /*19c0*/  BRA.U !UP0, `(.L_x_26) ;  /* 0x0000000108ac7547 */ /* 0x000fea000b800000 */
[----:B------:R-:W-:Y:S01]  /*19d0*/  UIADD3 UR21, UPT, UPT, UR7, UR24, URZ ;  /* 0x0000001807157290 */ /* 0x000fe2000fffe0ff */
[----:B------:R-:W-:-:S11]  /*19e0*/  UMOV UR25, UR6 ;  /* 0x0000000600197c82 */ /* 0x000fd60008000000 */
.L_x_31:
[----:B-1----:R-:W-:Y:S01]  /*19f0*/  ULEA UR17, UR25, UR4, 0x3 ;  /* 0x0000000419117291 */ /* 0x002fe2000f8e18ff */
[----:B--2---:R-:W-:Y:S01]  /*1a00*/  @!P5 MOV R3, 0x6000 ;  /* 0x000060000003d802 */ /* 0x004fe20000000f00 */
[----:B--2---:R-:W-:Y:S10]  /*1a10*/  @P0 BRA `(.L_x_27) ;  /* 0x00000000000c0947 */ /* 0x004ff40003800000 */
[----:B------:R-:W-:-:S04]  /*1a20*/  SHF.L.U32 R5, R15, 0x1f, RZ ;  /* 0x0000001f0f057819 */ /* 0x000fc800000006ff */
[----:B------:R-:W2:Y:S02]  /*1a30*/  SYNCS.PHASECHK.TRANS64.TRYWAIT P0, [UR17+0x20], R5 ;  /* 0x00002005ff0075a7 */ /* 0x000ea40008001111 */
[----:B--2---:R-:W-:Y:S05]  /*1a40*/  @!P0 BRA `(.L_x_28) ;  /* 0x0000005800008947 */ /* 0x004fea0003800000 */
.L_x_27:
[----:B------:R2:W-:Y:S01]  /*1a50*/  @!P5 SYNCS.ARRIVE.TRANS64 RZ, [UR17], R3 ;  /* 0x00000003ffffd9a7 */ /* 0x0005e20008000011 */
[----:B------:R-:W-:Y:S04]  /*1a60*/  BSSY.RECONVERGENT B0, `(.L_x_29) ;  /* 0x0000003000007945 */ /* 0x000fe80003800200 */
[----:B------:R-:W-:Y:S05]  /*1a70*/  @P4 BRA `(.L_x_30) ;  /* 0x0000000000044947 */ /* 0x000fea0003800000 */
[----:B------:R-:W-:Y:S05]  /*1a80*/  BPT.TRAP 0x1 ;  /* 0x000000040000795c */ /* 0x000fea0000300000 */
.L_x_30:
[----:B------:R-:W-:Y:S05]  /*1a90*/  BSYNC.RECONVERGENT B0 ;  /* 0x0000000000007941 */ /* 0x000fea0003800200 */
.L_x_29:
        /* <DEDUP_REMOVED lines=10> */
[----:B------:R-:W-:Y:S01]  /*1b40*/  UIADD3 UR16, UPT, UPT, UR16, 0x4400, URZ ;  /* 0x0000440010107890 */ /* 0x000fe2000fffe0ff */
[----:B-1----:R-:W-:Y:S01]  /*1b50*/  SHF.L.U32 R2, R15, 0x1f, RZ ;  /* 0x0000001f0f027819 */ /* 0x002fe200000006ff */
[----:B------:R-:W-:Y:S02]  /*1b60*/  UIADD3.X UR31, UPT, UPT, URZ, UR23, URZ, UP1, !UPT ;  /* 0x00000017ff1f7290 */ /* 0x000fe40008ffe4ff */
[----:B------:R-:W-:Y:S01]  /*1b70*/  UIADD3.X UR29, UPT, UPT, URZ, UR23, URZ, UP0, !UPT ;  /* 0x00000017ff1d7290 */ /* 0x000fe200087fe4ff */
[----:B------:R1:W1:Y:S01]  /*1b80*/  SYNCS.PHASECHK.TRANS64.TRYWAIT P0, [UR8+0x20], R2 ;  /* 0x00002002ff0075a7 */ /* 0x0002620008001108 */
[----:B------:R-:W-:Y:S01]  /*1b90*/  ULEA UR8, UR25, UR4, 0xe ;  /* 0x0000000419087291 */ /* 0x000fe2000f8e70ff */
[----:B------:R-:W-:Y:S01]  /*1ba0*/  UMOV UR26, 0x0 ;  /* 0x00000000001a7882 */ /* 0x000fe20000000000 */
[----:B------:R-:W-:-:S02]  /*1bb0*/  UMOV UR27, 0x10000000 ;  /* 0x10000000001b7882 */ /* 0x000fc40000000000 */
[----:B------:R-:W-:Y:S01]  /*1bc0*/  UIADD3 UR8, UPT, UPT, UR8, 0xc400, URZ ;  /* 0x0000c40008087890 */ /* 0x000fe2000fffe0ff */
[----:B------:R-:W-:Y:S01]  /*1bd0*/  UMOV UR19, UR35 ;  /* 0x0000002300137c82 */ /* 0x000fe20008000000 */
[----:B------:R-:W-:Y:S01]  /*1be0*/  UMOV UR20, UR36 ;  /* 0x0000002400147c82 */ /* 0x000fe20008000000 */
[----:B------:R-:W-:Y:S01]  /*1bf0*/  UMOV UR12, UR36 ;  /* 0x00000024000c7c82 */ /* 0x000fe20008000000 */
[----:B------:R-:W-:Y:S01]  /*1c00*/  UMOV UR9, UR17 ;  /* 0x0000001100097c82 */ /* 0x000fe20008000000 */
[----:B------:R-:W-:Y:S01]  /*1c10*/  UMOV UR10, UR18 ;  /* 0x00000012000a7c82 */ /* 0x000fe20008000000 */
[----:B------:R1:W-:Y:S01]  /*1c20*/  UTMALDG.3D [UR16], [UR30], desc[UR26] ;  /* 0x00001a101e0075b4 */ /* 0x0003e20008011000 */
[----:B------:R-:W-:Y:S01]  /*1c30*/  UIADD3 UR24, UPT, UPT, UR24, 0x1, URZ ;  /* 0x0000000118187890 */ /* 0x000fe2000fffe0ff */
[----:B------:R-:W-:-:S03]  /*1c40*/  UMOV UR25, UR6 ;  /* 0x0000000600197c82 */ /* 0x000fc60008000000 */
[----:B------:R-:W-:Y:S01]  /*1c50*/  UISETP.NE.AND UP0, UPT, UR24, UR21, UPT ;  /* 0x000000151800728c */ /* 0x000fe2000bf05270 */
[----:B------:R1:W-:Y:S08]  /*1c60*/  UTMALDG.3D [UR8], [UR28], desc[UR26] ;  /* 0x00001a081c0075b4 */ /* 0x0003f00008011000 */
[----:B------:R-:W-:Y:S05]  /*1c70*/  BRA.U UP0, `(.L_x_31) ;  /* 0xfffffffd005c7547 */ /* 0x000fea000b83ffff */
.L_x_26:
[----:B-1----:R-:W-:Y:S01]  /*1c80*/  LEA R2, R14, UR4, 0x3 ;  /* 0x000000040e027c11 */ /* 0x002fe2000f8e18ff */
[----:B------:R-:W-:Y:S01]  /*1c90*/  NOP ;  /* 0x0000000000007918 */ /* 0x000fe20000000000 */
[----:B--2---:R-:W-:Y:S02]  /*1ca0*/  SHF.L.U32 R3, R12, 0x1f, RZ ;  /* 0x0000001f0c037819 */ /* 0x004fe400000006ff */
[----:B------:R-:W-:Y:S02]  /*1cb0*/  LEA R4, R14, UR4, 0x4 ;  /* 0x000000040e047c11 */ /* 0x000fe4000f8e20ff */
[----:B------:R-:W1:Y:S02]  /*1cc0*/  SYNCS.PHASECHK.TRANS64.TRYWAIT P0, [R2+URZ+0x70], R3 ;  /* 0x00007003020075a7 */ /* 0x000e6400080011ff */
[----:B-1----:R-:W-:Y:S05]  /*1cd0*/  @!P0 BRA `(.L_x_32) ;  /* 0x0000005400748947 */ /* 0x002fea0003800000 */
.L_x_108:
[----:B------:R-:W2:Y:S01]  /*1ce0*/  LDS.128 R4, [R4+0x100] ;  /* 0x0001000004047984 */ /* 0x000ea20000000c00 */
[----:B---3--:R-:W-:Y:S01]  /*1cf0*/  ISETP.GE.AND P0, PT, R40, 0x1, PT ;  /* 0x000000012800780c */ /* 0x008fe20003f06270 */
[----:B-1----:R-:W-:Y:S01]  /*1d00*/  VIADD R2, R2, 0x80 ;  /* 0x0000008002027836 */ /* 0x002fe20000000000 */
[----:B------:R-:W-:Y:S01]  /*1d10*/  @!PT LDS RZ, [RZ] ;  /* 0x00000000fffff984 */ /* 0x000fe20000000800 */
[----:B------:R-:W-:Y:S01]  /*1d20*/  @!PT LDS RZ, [RZ] ;  /* 0x00000000fffff984 */ /* 0x000fe20000000800 */
[----:B------:R-:W-:Y:S01]  /*1d30*/  @!PT LDS RZ, [RZ] ;  /* 0x00000000fffff984 */ /* 0x000fe20000000800 */
[----:B------:R-:W-:Y:S01]  /*1d40*/  @!PT LDS RZ, [RZ] ;  /* 0x00000000fffff984 */ /* 0x000fe20000000800 */
[----:B------:R1:W-:Y:S06]  /*1d50*/  MEMBAR.ALL.CTA ;  /* 0x0000000000007992 */ /* 0x0003ec0000008000 */
[----:B-1----:R-:W1:Y:S01]  /*1d60*/  FENCE.VIEW.ASYNC.S ;  /* 0x00000000000073c6 */ /* 0x002e620000000000 */
[----:B------:R-:W-:-:S04]  /*1d70*/  PRMT R2, RZ, 0x654, R2 ;  /* 0x00000654ff027816 */ /* 0x000fc80000000002 */
[----:B-1----:R1:W-:Y:S01]  /*1d80*/  SYNCS.ARRIVE.TRANS64.RED.A1T0 RZ, [R2+URZ], RZ ;  /* 0x000000ff02ff79a7 */ /* 0x0023e200081004ff */
[----:B--2---:R-:W-:-:S13]  /*1d90*/  LOP3.LUT P2, RZ, R6, 0x1, RZ, 0xc0, !PT ;  /* 0x0000000106ff7812 */ /* 0x004fda000784c0ff */
[----:B------:R-:W-:Y:S01]  /*1da0*/  @P2 SHF.R.U32.HI R3, RZ, 0x10, R5 ;  /* 0x00000010ff032819 */ /* 0x000fe20000011605 */
[----:B------:R-:W-:Y:S01]  /*1db0*/  VOTEU.ANY UP0, P2 ;  /* 0x0000000000ff7886 */ /* 0x000fe20001000100 */
[----:B------:R-:W-:Y:S02]  /*1dc0*/  @P2 MOV R13, R4 ;  /* 0x00000004000d2202 */ /* 0x000fe40000000f00 */
[----:B------:R-:W-:Y:S02]  /*1dd0*/  @P2 R2UR.BROADCAST UR8, R3 ;  /* 0x00000000030822ca */ /* 0x000fe400008e0000 */
[----:B------:R-:W-:-:S11]  /*1de0*/  @P2 LOP3.LUT R11, R5, 0xffff, RZ, 0xc0, !PT ;  /* 0x0000ffff050b2812 */ /* 0x000fd600078ec0ff */
[----:B------:R-:W-:Y:S01]  /*1df0*/  @UP0 UMOV UR36, UR8 ;  /* 0x0000000800240c82 */ /* 0x000fe20008000000 */
[----:B-1----:R-:W-:Y:S05]  /*1e00*/  @!P0 BRA `(.L_x_33) ;  /* 0x0000000000b88947 */ /* 0x002fea0003800000 */
[----:B------:R-:W4:Y:S01]  /*1e10*/  LDC.64 R4, c[0x0][0xb18] ;  /* 0x0002c600ff047b82 */ /* 0x000f220000000a00 */
[----:B------:R-:W-:-:S07]  /*1e20*/  ISETP.NE.AND P3, PT, R40, 0x1, PT ;  /* 0x000000012800780c */ /* 0x000fce0003f65270 */
[----:B------:R-:W1:Y:S08]  /*1e30*/  LDC.64 R6, c[0x0][0xb10] ;  /* 0x0002c400ff067b82 */ /* 0x000e700000000a00 */
[----:B------:R-:W2:Y:S08]  /*1e40*/  LDC R16, c[0x0][0xb20] ;  /* 0x0002c800ff107b82 */ /* 0x000eb00000000800 */
[----:B------:R-:W3:Y:S01]  /*1e50*/  LDC R18, c[0x0][0xb0c] ;  /* 0x0002c300ff127b82 */ /* 0x000ee20000000800 */
[----:B----4-:R-:W-:Y:S01]  /*1e60*/  IMAD.HI.U32 R17, R0, R5, RZ ;  /* 0x0000000500117227 */ /* 0x010fe200078e00ff */
[----:B------:R-:W-:-:S03]  /*1e70*/  ISETP.NE.AND P0, PT, R4, 0x1, PT ;  /* 0x000000010400780c */ /* 0x000fc60003f05270 */
[----:B------:R-:W-:-:S03]  /*1e80*/  IMAD.HI.U32 R5, R11, R5, RZ ;  /* 0x000000050b057227 */ /* 0x000fc600078e00ff */
[----:B------:R-:W4:Y:S01]  /*1e90*/  LDC.64 R2, c[0x0][0xb28] ;  /* 0x0002ca00ff027b82 */ /* 0x000f220000000a00 */
[----:B-1----:R-:W-:-:S04]  /*1ea0*/  IMAD.HI.U32 R20, R9, R6, RZ ;  /* 0x0000000609147227 */ /* 0x002fc800078e00ff */
[----:B------:R-:W-:Y:S01]  /*1eb0*/  IMAD.HI.U32 R22, R13, R6, RZ ;  /* 0x000000060d167227 */ /* 0x000fe200078e00ff */
[----:B------:R-:W-:Y:S02]  /*1ec0*/  SHF.R.U32.HI R20, RZ, R7, R20 ;  /* 0x00000007ff147219 */ /* 0x000fe40000011614 */
[-C--:B--2---:R-:W-:Y:S02]  /*1ed0*/  SHF.R.U32.HI R17, RZ, R16.reuse, R17 ;  /* 0x00000010ff117219 */ /* 0x084fe40000011611 */
[----:B------:R-:W-:Y:S02]  /*1ee0*/  SHF.R.U32.HI R16, RZ, R16, R5 ;  /* 0x00000010ff107219 */ /* 0x000fe40000011605 */
[----:B------:R-:W-:Y:S02]  /*1ef0*/  SEL R17, R0, R17, !P0 ;  /* 0x0000001100117207 */ /* 0x000fe40004000000 */
[----:B------:R-:W-:Y:S02]  /*1f00*/  SHF.R.U32.HI R22, RZ, R7, R22 ;  /* 0x00000007ff167219 */ /* 0x000fe40000011616 */
[----:B---3--:R-:W-:-:S02]  /*1f10*/  ISETP.NE.AND P1, PT, R18, 0x1, PT ;  /* 0x000000011200780c */ /* 0x008fc40003f25270 */
[----:B------:R-:W-:Y:S02]  /*1f20*/  SEL R5, R11, R16, !P0 ;  /* 0x000000100b057207 */ /* 0x000fe40004000000 */
[----:B------:R-:W-:Y:S02]  /*1f30*/  SEL R19, R9, R20, !P1 ;  /* 0x0000001409137207 */ /* 0x000fe40004800000 */
[----:B------:R-:W-:Y:S01]  /*1f40*/  SEL R7, R13, R22, !P1 ;  /* 0x000000160d077207 */ /* 0x000fe20004800000 */
[----:B----4-:R-:W-:-:S04]  /*1f50*/  IMAD.HI.U32 R20, R17, R2, RZ ;  /* 0x0000000211147227 */ /* 0x010fc800078e00ff */
[----:B------:R-:W-:Y:S01]  /*1f60*/  IMAD.HI.U32 R6, R19, R2, RZ ;  /* 0x0000000213067227 */ /* 0x000fe200078e00ff */
[----:B------:R-:W-:-:S04]  /*1f70*/  @P3 SHF.R.U32.HI R17, RZ, R3, R20 ;  /* 0x00000003ff113219 */ /* 0x000fc80000011614 */
        /* <DEDUP_REMOVED lines=8> */
[----:B------:R-:W-:-:S04]  /*2000*/  @!P0 IMAD.HI.U32 R16, R7, R2, RZ ;  /* 0x0000000207108227 */ /* 0x000fc800078e00ff */
[----:B------:R-:W-:Y:S01]  /*2010*/  IMAD.MOV R2, RZ, RZ, -R6 ;  /* 0x000000ffff027224 */ /* 0x000fe200078e0a06 */
[----:B------:R-:W-:-:S03]  /*2020*/  @!P0 SHF.R.U32.HI R16, RZ, R3, R16 ;  /* 0x00000003ff108219 */ /* 0x000fc60000011610 */
[----:B------:R-:W-:Y:S01]  /*2030*/  IMAD R2, R40, R2, R5 ;  /* 0x0000000228027224 */ /* 0x000fe200078e0205 */
[----:B------:R-:W-:Y:S02]  /*2040*/  @!P0 SEL R3, R7, R16, !P3 ;  /* 0x0000001007038207 */ /* 0x000fe40005800000 */
[----:B------:R-:W-:-:S03]  /*2050*/  IADD3 R16, PT, PT, -R5, RZ, RZ ;  /* 0x000000ff05107210 */ /* 0x000fc60007ffe1ff */
[--C-:B------:R-:W-:Y:S02]  /*2060*/  @!P0 IMAD.IADD R6, R6, 0x1, -R3.reuse ;  /* 0x0000000106068824 */ /* 0x100fe400078e0a03 */
[----:B------:R-:W-:Y:S01]  /*2070*/  @!P0 IMAD R3, R2, R19, R3 ;  /* 0x0000001302038224 */ /* 0x000fe200078e0203 */
[----:B------:R-:W-:Y:S01]  /*2080*/  IADD3 R2, PT, PT, -R7, RZ, RZ ;  /* 0x000000ff07027210 */ /* 0x000fe20007ffe1ff */
[----:B------:R-:W-:Y:S02]  /*2090*/  @!P0 IMAD R5, R40, R6, R7 ;  /* 0x0000000628058224 */ /* 0x000fe400078e0207 */
[----:B------:R-:W-:Y:S02]  /*20a0*/  IMAD R11, R4, R16, R11 ;  /* 0x00000010040b7224 */ /* 0x000fe400078e020b */
[----:B------:R-:W-:Y:S02]  /*20b0*/  @!P0 IMAD.MOV.U32 R7, RZ, RZ, R3 ;  /* 0x000000ffff078224 */ /* 0x000fe400078e0003 */
[----:B------:R-:W-:-:S02]  /*20c0*/  IMAD R2, R18, R2, R13 ;  /* 0x0000000212027224 */ /* 0x000fc400078e020d */
[----:B------:R-:W-:Y:S02]  /*20d0*/  IMAD R11, R5, R4, R11 ;  /* 0x00000004050b7224 */ /* 0x000fe400078e020b */
[----:B------:R-:W-:Y:S02]  /*20e0*/  IMAD R13, R7, R18, R2 ;  /* 0x00000012070d7224 */ /* 0x000fe400078e0202 */
.L_x_33:
[----:B------:R-:W1:Y:S02]  /*20f0*/  LDCU UR8, c[0x0][0xb30] ;  /* 0x00016600ff0877ac */ /* 0x000e640008000800 */
[----:B-1----:R-:W-:-:S09]  /*2100*/  UISETP.NE.AND UP0, UPT, UR8, 0x1, UPT ;  /* 0x000000010800788c */ /* 0x002fd2000bf05270 */
[----:B------:R-:W-:Y:S05]  /*2110*/  BRA.U UP0, `(.L_x_34) ;  /* 0x0000000100407547 */ /* 0x000fea000b800000 */
[----:B------:R-:W1:Y:S08]  /*2120*/  LDC.64 R4, c[0x0][0xb10] ;  /* 0x0002c400ff047b82 */ /* 0x000e700000000a00 */
[----:B------:R-:W2:Y:S08]  /*2130*/  LDC.64 R2, c[0x0][0xb18] ;  /* 0x0002c600ff027b82 */ /* 0x000eb00000000a00 */
[----:B------:R-:W3:Y:S08]  /*2140*/  LDC R6, c[0x0][0xb20] ;  /* 0x0002c800ff067b82 */ /* 0x000ef00000000800 */
[----:B------:R-:W4:Y:S01]  /*2150*/  LDC R16, c[0x0][0xb0c] ;  /* 0x0002c300ff107b82 */ /* 0x000f220000000800 */
[----:B-1----:R-:W-:-:S05]  /*2160*/  IMAD.HI.U32 R4, R13, R4, RZ ;  /* 0x000000040d047227 */ /* 0x002fca00078e00ff */
[----:B------:R-:W-:Y:S01]  /*2170*/  SHF.R.U32.HI R4, RZ, R5, R4 ;  /* 0x00000005ff047219 */ /* 0x000fe20000011604 */
[----:B--2---:R-:W-:Y:S01]  /*2180*/  IMAD.HI.U32 R3, R11, R3, RZ ;  /* 0x000000030b037227 */ /* 0x004fe200078e00ff */
[----:B------:R-:W-:-:S04]  /*2190*/  ISETP.NE.AND P0, PT, R2, 0x1, PT ;  /* 0x000000010200780c */ /* 0x000fc80003f05270 */
[----:B---3--:R-:W-:-:S04]  /*21a0*/  SHF.R.U32.HI R6, RZ, R6, R3 ;  /* 0x00000006ff067219 */ /* 0x008fc80000011603 */
[----:B------:R-:W-:Y:S02]  /*21b0*/  SEL R3, R11, R6, !P0 ;  /* 0x000000060b037207 */ /* 0x000fe40004000000 */
[----:B----4-:R-:W-:-:S04]  /*21c0*/  ISETP.NE.AND P1, PT, R16, 0x1, PT ;  /* 0x000000011000780c */ /* 0x010fc80003f25270 */
[----:B------:R-:W-:-:S05]  /*21d0*/  SEL R4, R13, R4, !P1 ;  /* 0x000000040d047207 */ /* 0x000fca0004800000 */
[----:B------:R-:W-:Y:S02]  /*21e0*/  IMAD.IADD R5, R3, 0x1, -R4 ;  /* 0x0000000103057824 */ /* 0x000fe400078e0a04 */
[----:B------:R-:W-:Y:S02]  /*21f0*/  IMAD.IADD R3, R4, 0x1, -R3 ;  /* 0x0000000104037824 */ /* 0x000fe400078e0a03 */
[----:B------:R-:W-:Y:S02]  /*2200*/  IMAD R13, R5, R16, R13 ;  /* 0x00000010050d7224 */ /* 0x000fe400078e020d */
[----:B------:R-:W-:-:S07]  /*2210*/  IMAD R11, R3, R2, R11 ;  /* 0x00000002030b7224 */ /* 0x000fce00078e020b */
.L_x_34:
[----:B------:R-:W-:Y:S01]  /*2220*/  VIADD R14, R14, 0x1 ;  /* 0x000000010e0e7836 */ /* 0x000fe20000000000 */
[----:B------:R-:W-:Y:S01]  /*2230*/  PLOP3.LUT P1, PT, PT, PT, PT, 0x80, 0x8 ;  /* 0x000000000008781c */ /* 0x000fe20003f2f070 */
[----:B------:R-:W-:Y:S02]  /*2240*/  IMAD.IADD R21, R13, 0x1, R96 ;  /* 0x000000010d157824 */ /* 0x000fe400078e0260 */
[----:B------:R-:W-:Y:S01]  /*2250*/  IMAD.IADD R20, R11, 0x1, R94 ;  /* 0x000000010b147824 */ /* 0x000fe200078e025e */
[----:B------:R-:W-:-:S04]  /*2260*/  ISETP.NE.AND P0, PT, R14, 0x2, PT ;  /* 0x000000020e00780c */ /* 0x000fc80003f05270 */
[----:B------:R-:W-:Y:S02]  /*2270*/  SEL R3, RZ, 0x1, P0 ;  /* 0x00000001ff037807 */ /* 0x000fe40000000000 */
[----:B------:R-:W-:Y:S02]  /*2280*/  SEL R14, R14, RZ, P0 ;  /* 0x000000ff0e0e7207 */ /* 0x000fe40000000000 */
[----:B------:R-:W-:Y:S01]  /*2290*/  LOP3.LUT R12, R12, R3, RZ, 0x3c, !PT ;  /* 0x000000030c0c7212 */ /* 0x000fe200078e3cff */
[----:B------:R-:W-:Y:S06]  /*22a0*/  @P2 BRA `(.L_x_35) ;  /* 0xfffffff000982947 */ /* 0x000fec000383ffff */
[----:B------:R-:W-:Y:S01]  /*22b0*/  UIADD3 UR4, UPT, UPT, UR4, 0x20, URZ ;  /* 0x0000002004047890 */ /* 0x000fe2000fffe0ff */
[----:B------:R-:W-:-:S03]  /*22c0*/  SHF.L.U32 R3, R15, 0x1f, RZ ;  /* 0x0000001f0f037819 */ /* 0x000fc600000006ff */
[----:B------:R-:W-:-:S09]  /*22d0*/  ULEA UR5, UR6, UR4, 0x3 ;  /* 0x0000000406057291 */ /* 0x000fd2000f8e18ff */
[----:B------:R-:W1:Y:S02]  /*22e0*/  SYNCS.PHASECHK.TRANS64.TRYWAIT P0, [UR5], R3 ;  /* 0x00000003ff0075a7 */ /* 0x000e640008001105 */
[----:B-1----:R-:W-:Y:S05]  /*22f0*/  @!P0 BRA `(.L_x_36) ;  /* 0x0000005000008947 */ /* 0x002fea0003800000 */
.L_x_110:
[----:B------:R-:W-:-:S04]  /*2300*/  UIADD3 UR6, UPT, UPT, UR6, 0x1, URZ ;  /* 0x0000000106067890 */ /* 0x000fc8000fffe0ff */
[----:B------:R-:W-:-:S04]  /*2310*/  UISETP.NE.AND UP0, UPT, UR6, 0x4, UPT ;  /* 0x000000040600788c */ /* 0x000fc8000bf05270 */
[----:B------:R-:W-:Y:S02]  /*2320*/  USEL UR7, URZ, 0x1, UP0 ;  /* 0x00000001ff077887 */ /* 0x000fe40008000000 */
[----:B------:R-:W-:-:S04]  /*2330*/  USEL UR6, UR6, URZ, UP0 ;  /* 0x000000ff06067287 */ /* 0x000fc80008000000 */
[----:B------:R-:W-:Y:S01]  /*2340*/  ULEA UR5, UR6, UR4, 0x3 ;  /* 0x0000000406057291 */ /* 0x000fe2000f8e18ff */
[----:B------:R-:W-:-:S04]  /*2350*/  LOP3.LUT R2, R15, UR7, RZ, 0x3c, !PT ;  /* 0x000000070f027c12 */ /* 0x000fc8000f8e3cff */
[----:B-1----:R-:W-:-:S04]  /*2360*/  SHF.L.U32 R3, R2, 0x1f, RZ ;  /* 0x0000001f02037819 */ /* 0x002fc800000006ff */
[----:B------:R-:W1:Y:S02]  /*2370*/  SYNCS.PHASECHK.TRANS64.TRYWAIT P0, [UR5], R3 ;  /* 0x00000003ff0075a7 */ /* 0x000e640008001105 */
[----:B-1----:R-:W-:Y:S05]  /*2380*/  @!P0 BRA `(.L_x_37) ;  /* 0x0000004c00f48947 */ /* 0x002fea0003800000 */
.L_x_112:
        /* <DEDUP_REMOVED lines=9> */
.L_x_114:
[----:B------:R-:W-:-:S04]  /*2420*/  UIADD3 UR6, UPT, UPT, UR6, 0x1, URZ ;  /* 0x0000000106067890 */ /* 0x000fc8000fffe0ff */
[----:B------:R-:W-:-:S04]  /*2430*/  UISETP.NE.AND UP0, UPT, UR6, 0x4, UPT ;  /* 0x000000040600788c */ /* 0x000fc8000bf05270 */
[----:B------:R-:W-:Y:S02]  /*2440*/  USEL UR5, URZ, 0x1, UP0 ;  /* 0x00000001ff057887 */ /* 0x000fe40008000000 */
[----:B------:R-:W-:-:S04]  /*2450*/  USEL UR6, UR6, URZ, UP0 ;  /* 0x000000ff06067287 */ /* 0x000fc80008000000 */
[----:B------:R-:W-:Y:S01]  /*2460*/  ULEA UR6, UR6, UR4, 0x3 ;  /* 0x0000000406067291 */ /* 0x000fe2000f8e18ff */
[----:B-1----:R-:W-:-:S04]  /*2470*/  LOP3.LUT R3, R2, UR5, RZ, 0x3c, !PT ;  /* 0x0000000502037c12 */ /* 0x002fc8000f8e3cff */
[----:B------:R-:W-:Y:S01]  /*2480*/  SHF.L.U32 R3, R3, 0x1f, RZ ;  /* 0x0000001f03037819 */ /* 0x000fe200000006ff */
[----:B----4-:R-:W-:-:S07]  /*2490*/  IMAD.U32 R0, RZ, RZ, UR6 ;  /* 0x00000006ff007e24 */ /* 0x010fce000f8e00ff */
.L_x_39:
[----:B-1----:R1:W2:Y:S02]  /*24a0*/  SYNCS.PHASECHK.TRANS64.TRYWAIT P0, [R0+URZ], R3 ;  /* 0x00000003000075a7 */ /* 0x0022a400080011ff */
[----:B--2---:R-:W-:Y:S05]  /*24b0*/  @!P0 NANOSLEEP.SYNCS 0x989680 ;  /* 0x009896800000895d */ /* 0x004fea0003900000 */
[----:B------:R-:W2:Y:S02]  /*24c0*/  @!P0 SYNCS.PHASECHK.TRANS64 P0, [R0+URZ], R3 ;  /* 0x00000003000085a7 */ /* 0x000ea400080010ff */
[----:B--2---:R-:W-:Y:S05]  /*24d0*/  @P0 EXIT ;  /* 0x000000000000094d */ /* 0x004fea0003800000 */
[----:B------:R-:W-:Y:S05]  /*24e0*/  BRA `(.L_x_39) ;  /* 0xfffffffc00ec7947 */ /* 0x000fea000383ffff */
.L_x_17:
[----:B------:R-:W-:-:S04]  /*24f0*/  UISETP.NE.AND UP1, UPT, UR37, URZ, UPT ;  /* 0x000000ff2500728c */ /* 0x000fc8000bf25270 */
[----:B------:R-:W-:-:S09]  /*2500*/  UISETP.NE.OR UP1, UPT, UR8, 0x1, UP1 ;  /* 0x000000010800788c */ /* 0x000fd20008f25670 */
[----:B------:R-:W-:Y:S05]  /*2510*/  BRA.U UP1, `(.L_x_40) ;  /* 0x0000000501487547 */ /* 0x000fea000b800000 */
[----:B------:R-:W-:Y:S01]  /*2520*/  ISETP.NE.AND P2, PT, R2, RZ, PT ;  /* 0x000000ff0200720c */ /* 0x000fe20003f45270 */
[----:B------:R-:W-:Y:S01]  /*2530*/  IMAD.MOV.U32 R12, RZ, RZ, 0x1 ;  /* 0x00000001ff0c7424 */ /* 0x000fe200078e00ff */
[----:B------:R-:W-:Y:S02]  /*2540*/  CS2R R10, SRZ ;  /* 0x00000000000a7805 */ /* 0x000fe4000001ff00 */
[----:B------:R-:W-:Y:S01]  /*2550*/  CS2R R8, SRZ ;  /* 0x0000000000087805 */ /* 0x000fe2000001ff00 */
[----:B------:R-:W-:Y:S01]  /*2560*/  UMOV UR4, 0x400 ;  /* 0x0000040000047882 */ /* 0x000fe20000000000 */
[----:B------:R-:W-:Y:S01]  /*2570*/  UMOV UR6, URZ ;  /* 0x000000ff00067c82 */ /* 0x000fe20008000000 */
[----:B------:R-:W-:-:S12]  /*2580*/  ULEA UR37, UR37, UR4, 0x18 ;  /* 0x0000000425257291 */ /* 0x000fd8000f8ec0ff */
.L_x_44:
[----:B------:R-:W-:Y:S02]  /*2590*/  LEA R0, R8, UR37, 0x3 ;  /* 0x0000002508007c11 */ /* 0x000fe4000f8e18ff */
[----:B------:R-:W-:-:S03]  /*25a0*/  SHF.L.U32 R5, R9, 0x1f, RZ ;  /* 0x0000001f09057819 */ /* 0x000fc600000006ff */
[----:B------:R-:W-:Y:S01]  /*25b0*/  VIADD R4, R0, 0xe0 ;  /* 0x000000e000047836 */ /* 0x000fe20000000000 */
[----:B------:R-:W1:Y:S02]  /*25c0*/  SYNCS.PHASECHK.TRANS64.TRYWAIT P0, [R0+URZ+0xd0], R5 ;  /* 0x0000d005000075a7 */ /* 0x000e6400080011ff */
[----:B-1----:R-:W-:Y:S05]  /*25d0*/  @!P0 BRA `(.L_x_41) ;  /* 0x0000004c00908947 */ /* 0x002fea0003800000 */
.L_x_115:
[----:B------:R-:W-:Y:S01]  /*25e0*/  ULEA UR5, UR6, UR37, 0x3 ;  /* 0x0000002506057291 */ /* 0x000fe2000f8e18ff */
[----:B------:R-:W-:Y:S02]  /*25f0*/  PRMT R4, RZ, 0x654, R4 ;  /* 0x00000654ff047816 */ /* 0x000fe40000000004 */
[----:B-1----:R-:W-:Y:S01]  /*2600*/  SHF.L.U32 R5, R12, 0x1f, RZ ;  /* 0x0000001f0c057819 */ /* 0x002fe200000006ff */
[----:B------:R-:W-:Y:S01]  /*2610*/  UIADD3 UR4, UPT, UPT, UR5, 0x70, URZ ;  /* 0x0000007005047890 */ /* 0x000fe2000fffe0ff */
[----:B------:R1:W-:Y:S05]  /*2620*/  SYNCS.ARRIVE.TRANS64.RED.A1T0 RZ, [R4+URZ], RZ ;  /* 0x000000ff04ff79a7 */ /* 0x0003ea00081004ff */
[----:B------:R-:W-:Y:S01]  /*2630*/  IMAD.U32 R7, RZ, RZ, UR4 ;  /* 0x00000004ff077e24 */ /* 0x000fe2000f8e00ff */
[----:B------:R-:W2:Y:S04]  /*2640*/  SYNCS.PHASECHK.TRANS64.TRYWAIT P0, [UR5+0x80], R5 ;  /* 0x00008005ff0075a7 */ /* 0x000ea80008001105 */
[----:B------:R-:W-:Y:S01]  /*2650*/  PRMT R6, R2, 0x654, R7 ;  /* 0x0000065402067816 */ /* 0x000fe20000000007 */
[----:B-1----:R-:W-:Y:S01]  /*2660*/  @!P2 IMAD.MOV.U32 R4, RZ, RZ, 0x10 ;  /* 0x00000010ff04a424 */ /* 0x002fe200078e00ff */
[----:B--2---:R-:W-:Y:S06]  /*2670*/  @!P0 BRA `(.L_x_42) ;  /* 0x0000004c007c8947 */ /* 0x004fec0003800000 */
.L_x_117:
[----:B------:R-:W-:Y:S01]  /*2680*/  ULEA UR4, UR6, UR37, 0x4 ;  /* 0x0000002506047291 */ /* 0x000fe2000f8e20ff */
[----:B------:R-:W-:Y:S01]  /*2690*/  SEL R3, R6, R3, !P2 ;  /* 0x0000000306037207 */ /* 0x000fe20005000000 */
[----:B------:R-:W-:Y:S01]  /*26a0*/  UIADD3 UR5, UPT, UPT, UR5, 0x70, URZ ;  /* 0x0000007005057890 */ /* 0x000fe2000fffe0ff */
[----:B-1----:R-:W-:Y:S01]  /*26b0*/  LEA R0, R11, UR37, 0x3 ;  /* 0x000000250b007c11 */ /* 0x002fe2000f8e18ff */
[----:B------:R-:W-:Y:S01]  /*26c0*/  UIADD3 UR4, UPT, UPT, UR4, 0x100, URZ ;  /* 0x0000010004047890 */ /* 0x000fe2000fffe0ff */
[----:B------:R-:W-:Y:S01]  /*26d0*/  SHF.L.U32 R5, R10, 0x1f, RZ ;  /* 0x0000001f0a057819 */ /* 0x000fe200000006ff */
[----:B------:R1:W-:Y:S01]  /*26e0*/  @!P2 SYNCS.ARRIVE.TRANS64.RED RZ, [R3+URZ], R4 ;  /* 0x0000000403ffa9a7 */ /* 0x0003e200080004ff */
[----:B------:R-:W-:Y:S01]  /*26f0*/  UIADD3 UR6, UPT, UPT, UR6, 0x1, URZ ;  /* 0x0000000106067890 */ /* 0x000fe2000fffe0ff */
[----:B------:R-:W-:-:S03]  /*2700*/  VIADD R8, R8, 0x1 ;  /* 0x0000000108087836 */ /* 0x000fc60000000000 */
[----:B------:R-:W-:Y:S02]  /*2710*/  UISETP.NE.AND UP0, UPT, UR6, 0x2, UPT ;  /* 0x000000020600788c */ /* 0x000fe4000bf05270 */
[----:B------:R-:W-:Y:S06]  /*2720*/  UGETNEXTWORKID.BROADCAST [UR4], [UR5] ;  /* 0x00000000040073ca */ /* 0x000fec0008000100 */
[----:B------:R-:W-:Y:S01]  /*2730*/  USEL UR4, URZ, 0x1, UP0 ;  /* 0x00000001ff047887 */ /* 0x000fe20008000000 */
[----:B------:R-:W-:Y:S01]  /*2740*/  ISETP.NE.AND P0, PT, R8, 0x2, PT ;  /* 0x000000020800780c */ /* 0x000fe20003f05270 */
[----:B------:R-:W-:Y:S01]  /*2750*/  USEL UR6, UR6, URZ, UP0 ;  /* 0x000000ff06067287 */ /* 0x000fe20008000000 */
[----:B------:R-:W2:Y:S03]  /*2760*/  SYNCS.PHASECHK.TRANS64.TRYWAIT P1, [R0+URZ+0x70], R5 ;  /* 0x00007005000075a7 */ /* 0x000ea600080211ff */
[----:B------:R-:W-:Y:S01]  /*2770*/  LOP3.LUT R12, R12, UR4, RZ, 0x3c, !PT ;  /* 0x000000040c0c7c12 */ /* 0x000fe2000f8e3cff */
[----:B-12---:R-:W-:Y:S07]  /*2780*/  @!P1 BRA `(.L_x_43) ;  /* 0x0000004c00509947 */ /* 0x006fee0003800000 */
.L_x_118:
[C---:B------:R-:W-:Y:S01]  /*2790*/  LEA R4, R11.reuse, UR37, 0x4 ;  /* 0x000000250b047c11 */ /* 0x040fe2000f8e20ff */
[----:B-1----:R-:W-:Y:S01]  /*27a0*/  VIADD R0, R0, 0x80 ;  /* 0x0000008000007836 */ /* 0x002fe20000000000 */
[----:B------:R-:W-:Y:S01]  /*27b0*/  SEL R8, R8, RZ, P0 ;  /* 0x000000ff08087207 */ /* 0x000fe20000000000 */
[----:B------:R-:W-:-:S03]  /*27c0*/  VIADD R11, R11, 0x1 ;  /* 0x000000010b0b7836 */ /* 0x000fc60000000000 */
[----:B------:R-:W1:Y:S01]  /*27d0*/  LDS.128 R4, [R4+0x100] ;  /* 0x0001000004047984 */ /* 0x000e620000000c00 */
[----:B------:R-:W-:Y:S02]  /*27e0*/  PRMT R0, RZ, 0x654, R0 ;  /* 0x00000654ff007816 */ /* 0x000fe40000000000 */
[C---:B------:R-:W-:Y:S01]  /*27f0*/  ISETP.NE.AND P1, PT, R11.reuse, 0x2, PT ;  /* 0x000000020b00780c */ /* 0x040fe20003f25270 */
[----:B------:R-:W-:Y:S01]  /*2800*/  @!PT LDS RZ, [RZ] ;  /* 0x00000000fffff984 */ /* 0x000fe20000000800 */
[----:B------:R-:W-:Y:S01]  /*2810*/  @!PT LDS RZ, [RZ] ;  /* 0x00000000fffff984 */ /* 0x000fe20000000800 */
[----:B------:R-:W-:Y:S01]  /*2820*/  @!PT LDS RZ, [RZ] ;  /* 0x00000000fffff984 */ /* 0x000fe20000000800 */
[----:B------:R-:W-:Y:S01]  /*2830*/  @!PT LDS RZ, [RZ] ;  /* 0x00000000fffff984 */ /* 0x000fe20000000800 */
[----:B------:R2:W-:Y:S06]  /*2840*/  MEMBAR.ALL.CTA ;  /* 0x0000000000007992 */ /* 0x0005ec0000008000 */
[----:B--2---:R-:W2:Y:S01]  /*2850*/  FENCE.VIEW.ASYNC.S ;  /* 0x00000000000073c6 */ /* 0x004ea20000000000 */
[----:B------:R-:W-:Y:S01]  /*2860*/  SEL R11, R11, RZ, P1 ;  /* 0x000000ff0b0b7207 */ /* 0x000fe20000800000 */
[----:B--2---:R2:W-:Y:S01]  /*2870*/  SYNCS.ARRIVE.TRANS64.RED.A1T0 RZ, [R0+URZ], RZ ;  /* 0x000000ff00ff79a7 */ /* 0x0045e200081004ff */
[----:B-1----:R-:W-:-:S02]  /*2880*/  LOP3.LUT P3, RZ, R6, 0x1, RZ, 0xc0, !PT ;  /* 0x0000000106ff7812 */ /* 0x002fc4000786c0ff */
[----:B------:R-:W-:-:S04]  /*2890*/  SEL R5, RZ, 0x1, P1 ;  /* 0x00000001ff057807 */ /* 0x000fc80000800000 */
[----:B------:R-:W-:Y:S02]  /*28a0*/  LOP3.LUT R10, R10, R5, RZ, 0x3c, !PT ;  /* 0x000000050a0a7212 */ /* 0x000fe400078e3cff */
[----:B--2---:R-:W-:-:S04]  /*28b0*/  SEL R0, RZ, 0x1, P0 ;  /* 0x00000001ff007807 */ /* 0x004fc80000000000 */
[----:B------:R-:W-:Y:S01]  /*28c0*/  LOP3.LUT R9, R9, R0, RZ, 0x3c, !PT ;  /* 0x0000000009097212 */ /* 0x000fe200078e3cff */
[----:B------:R-:W-:Y:S06]  /*28d0*/  @P3 BRA `(.L_x_44) ;  /* 0xfffffffc002c3947 */ /* 0x000fec000383ffff */
[----:B------:R-:W-:Y:S01]  /*28e0*/  ULEA UR5, UR6, UR37, 0x3 ;  /* 0x0000002506057291 */ /* 0x000fe2000f8e18ff */
[----:B------:R-:W-:-:S08]  /*28f0*/  SHF.L.U32 R3, R12, 0x1f, RZ ;  /* 0x0000001f0c037819 */ /* 0x000fd000000006ff */
[----:B------:R-:W1:Y:S02]  /*2900*/  SYNCS.PHASECHK.TRANS64 P0, [UR5+0x80], R3 ;  /* 0x00008003ff0075a7 */ /* 0x000e640008001005 */
[----:B-1----:R-:W-:Y:S05]  /*2910*/  @P0 BRA `(.L_x_45) ;  /* 0x0000000000080947 */ /* 0x002fea0003800000 */
[----:B------:R-:W1:Y:S02]  /*2920*/  SYNCS.PHASECHK.TRANS64.TRYWAIT P0, [UR5+0x80], R3 ;  /* 0x00008003ff0075a7 */ /* 0x000e640008001105 */
[----:B-1----:R-:W-:Y:S05]  /*2930*/  @!P0 BRA `(.L_x_46) ;  /* 0x0000004800f88947 */ /* 0x002fea0003800000 */
.L_x_45:
[----:B------:R-:W-:-:S04]  /*2940*/  UIADD3 UR4, UPT, UPT, UR6, 0x1, URZ ;  /* 0x0000000106047890 */ /* 0x000fc8000fffe0ff */
[----:B------:R-:W-:-:S04]  /*2950*/  UISETP.NE.AND UP0, UPT, UR4, 0x2, UPT ;  /* 0x000000020400788c */ /* 0x000fc8000bf05270 */
[----:B------:R-:W-:Y:S02]  /*2960*/  USEL UR7, URZ, 0x1, UP0 ;  /* 0x00000001ff077887 */ /* 0x000fe40008000000 */
[----:B------:R-:W-:-:S04]  /*2970*/  USEL UR4, UR4, URZ, UP0 ;  /* 0x000000ff04047287 */ /* 0x000fc80008000000 */
[----:B------:R-:W-:Y:S01]  /*2980*/  ULEA UR4, UR4, UR37, 0x3 ;  /* 0x0000002504047291 */ /* 0x000fe2000f8e18ff */
[----:B-1----:R-:W-:-:S04]  /*2990*/  LOP3.LUT R3, R12, UR7, RZ, 0x3c, !PT ;  /* 0x000000070c037c12 */ /* 0x002fc8000f8e3cff */
[----:B------:R-:W-:-:S04]  /*29a0*/  SHF.L.U32 R0, R3, 0x1f, RZ ;  /* 0x0000001f03007819 */ /* 0x000fc800000006ff */
[----:B------:R-:W1:Y:S02]  /*29b0*/  SYNCS.PHASECHK.TRANS64 P0, [UR4+0x80], R0 ;  /* 0x00008000ff0075a7 */ /* 0x000e640008001004 */
[----:B-1----:R-:W-:Y:S05]  /*29c0*/  @P0 EXIT ;  /* 0x000000000000094d */ /* 0x002fea0003800000 */
[----:B------:R-:W-:Y:S02]  /*29d0*/  SHF.L.U32 R3, R3, 0x1f, RZ ;  /* 0x0000001f03037819 */ /* 0x000fe400000006ff */
[----:B------:R-:W-:-:S07]  /*29e0*/  MOV R0, UR4 ;  /* 0x0000000400007c02 */ /* 0x000fce0008000f00 */
.L_x_47:
[----:B-1----:R1:W2:Y:S02]  /*29f0*/  SYNCS.PHASECHK.TRANS64.TRYWAIT P0, [R0+URZ+0x80], R3 ;  /* 0x00008003000075a7 */ /* 0x0022a400080011ff */
[----:B--2---:R-:W-:Y:S05]  /*2a00*/  @!P0 NANOSLEEP.SYNCS 0x989680 ;  /* 0x009896800000895d */ /* 0x004fea0003900000 */
[----:B------:R-:W2:Y:S02]  /*2a10*/  @!P0 SYNCS.PHASECHK.TRANS64 P0, [R0+URZ+0x80], R3 ;  /* 0x00008003000085a7 */ /* 0x000ea400080010ff */
[----:B--2---:R-:W-:Y:S05]  /*2a20*/  @P0 EXIT ;  /* 0x000000000000094d */ /* 0x004fea0003800000 */
[----:B------:R-:W-:Y:S05]  /*2a30*/  BRA `(.L_x_47) ;  /* 0xfffffffc00ec7947 */ /* 0x000fea000383ffff */
.L_x_40:
[----:B------:R-:W-:-:S09]  /*2a40*/  UISETP.NE.AND UP1, UPT, UR8, URZ, UPT ;  /* 0x000000ff0800728c */ /* 0x000fd2000bf25270 */
[----:B------:R-:W-:Y:S05]  /*2a50*/  BRA.U UP1, `(.L_x_48) ;  /* 0x0000000d01cc7547 */ /* 0x000fea000b800000 */
[----:B------:R-:W-:Y:S01]  /*2a60*/  UMOV UR4, 0x40 ;  /* 0x0000004000047882 */ /* 0x000fe20000000000 */
[----:B------:R-:W-:Y:S01]  /*2a70*/  NOP ;  /* 0x0000000000007918 */ /* 0x000fe20000000000 */
[----:B------:R-:W-:Y:S01]  /*2a80*/  ULEA UR4, UR37, UR4, 0x18 ;  /* 0x0000000425047291 */ /* 0x000fe2000f8ec0ff */
[----:B------:R-:W-:Y:S02]  /*2a90*/  UMOV UR5, 0x400 ;  /* 0x0000040000057882 */ /* 0x000fe40000000000 */
[----:B------:R-:W-:-:S06]  /*2aa0*/  ULEA UR37, UR37, UR5, 0x18 ;  /* 0x0000000525257291 */ /* 0x000fcc000f8ec0ff */
[----:B------:R-:W1:Y:S02]  /*2ab0*/  LDS.U8 R0, [UR4+0x1c] ;  /* 0x00001c04ff007984 */ /* 0x000e640008000000 */
[----:B-1----:R-:W-:-:S13]  /*2ac0*/  ISETP.NE.AND P0, PT, R0, RZ, PT ;  /* 0x000000ff0000720c */ /* 0x002fda0003f05270 */
[----:B------:R-:W-:Y:S05]  /*2ad0*/  @P0 BRA `(.L_x_49) ;  /* 0x0000000000580947 */ /* 0x000fea0003800000 */
[----:B------:R-:W-:-:S13]  /*2ae0*/  ELECT P0, URZ, PT ;  /* 0x0000000000ff782f */ /* 0x000fda0003800000 */
[----:B------:R-:W-:Y:S05]  /*2af0*/  @!P0 BRA `(.L_x_50) ;  /* 0x0000000000608947 */ /* 0x000fea0003800000 */
[----:B------:R-:W-:Y:S01]  /*2b00*/  UMOV UR5, 0x10 ;  /* 0x0000001000057882 */ /* 0x000fe20000000000 */
[----:B------:R-:W-:Y:S01]  /*2b10*/  HFMA2 R0, -RZ, RZ, 0, 5.9604644775390625e-08 ;  /* 0x00000001ff007431 */ /* 0x000fe200000001ff */
[----:B------:R-:W-:-:S03]  /*2b20*/  MOV R2, 0xffff ;  /* 0x0000ffff00027802 */ /* 0x000fc60000000f00 */
[----:B------:R-:W-:Y:S04]  /*2b30*/  DEPBAR.LE SB1, 0x36 ;  /* 0x00009d800000791a */ /* 0x000fe80000000000 */
[----:B------:R-:W1:Y:S02]  /*2b40*/  UTCATOMSWS.FIND_AND_SET.ALIGN UP0, UR5, UR5 ;  /* 0x00000005000575e3 */ /* 0x000e640008000800 */
[----:B-1----:R-:W-:Y:S01]  /*2b50*/  MOV R3, UR5 ;  /* 0x0000000500037c02 */ /* 0x002fe20008000f00 */
[----:B------:R-:W-:Y:S06]  /*2b60*/  BRA.U UP0, `(.L_x_51) ;  /* 0x0000000100187547 */ /* 0x000fec000b800000 */
.L_x_52:
[----:B------:R-:W-:Y:S05]  /*2b70*/  NANOSLEEP 0x64 ;  /* 0x000000640000795d */ /* 0x000fea0003800000 */
[----:B------:R-:W-:-:S05]  /*2b80*/  UMOV UR5, 0x10 ;  /* 0x0000001000057882 */ /* 0x000fca0000000000 */
[----:B------:R-:W-:Y:S04]  /*2b90*/  DEPBAR.LE SB1, 0x36 ;  /* 0x00009d800000791a */ /* 0x000fe80000000000 */
[----:B------:R-:W1:Y:S02]  /*2ba0*/  UTCATOMSWS.FIND_AND_SET.ALIGN UP0, UR5, UR5 ;  /* 0x00000005000575e3 */ /* 0x000e640008000800 */
[----:B-1----:R-:W-:Y:S01]  /*2bb0*/  MOV R3, UR5 ;  /* 0x0000000500037c02 */ /* 0x002fe20008000f00 */
[----:B------:R-:W-:Y:S05]  /*2bc0*/  BRA.U !UP0, `(.L_x_52) ;  /* 0xfffffffd08e87547 */ /* 0x000fea000b83ffff */
.L_x_51:
[-C--:B------:R-:W-:Y:S02]  /*2bd0*/  SHF.L.U32 R2, R2, R3.reuse, RZ ;  /* 0x0000000302027219 */ /* 0x080fe400000006ff */
[----:B------:R-:W-:Y:S01]  /*2be0*/  SHF.L.U32 R0, R0, R3, RZ ;  /* 0x0000000300007219 */ /* 0x000fe200000006ff */
[----:B------:R-:W-:Y:S02]  /*2bf0*/  IMAD.SHL.U32 R3, R3, 0x20, RZ ;  /* 0x0000002003037824 */ /* 0x000fe400078e00ff */
[----:B------:R1:W-:Y:S04]  /*2c00*/  ATOMS.OR RZ, [UR4+0x14], R2 ;  /* 0x00001402ffff798c */ /* 0x0003e8000b000004 */
[----:B------:R1:W-:Y:S04]  /*2c10*/  ATOMS.OR RZ, [UR4+0x18], R0 ;  /* 0x00001800ffff798c */ /* 0x0003e8000b000004 */
[----:B------:R1:W-:Y:S01]  /*2c20*/  STS [UR37+0x120], R3 ;  /* 0x00012003ff007988 */ /* 0x0003e20008000825 */
[----:B------:R-:W-:Y:S05]  /*2c30*/  BRA `(.L_x_50) ;  /* 0x0000000000107947 */ /* 0x000fea0003800000 */
.L_x_49:
[----:B------:R-:W-:Y:S02]  /*2c40*/  MOV R0, 0xffffffff ;  /* 0xffffffff00007802 */ /* 0x000fe40000000f00 */
[----:B------:R-:W-:-:S03]  /*2c50*/  MOV R2, 0x2c80 ;  /* 0x00002c8000027802 */ /* 0x000fc60000000f00 */
[----:B------:R1:W-:Y:S04]  /*2c60*/  STS [UR37+0x120], R0 ;  /* 0x00012000ff007988 */ /* 0x0003e80008000825 */
[----:B-1-3-5:R-:W-:Y:S05]  /*2c70*/  CALL.REL.NOINC `($__internal_1_$__cuda_sm10x_tcgen05_guardrail_trap_phase_invalid_during_alloc) ;  /* 0x0000004c00b47944 */ /* 0x02afea0003c00000 */
.L_x_50:
[----:B------:R-:W-:Y:S05]  /*2c80*/  WARPSYNC.ALL ;  /* 0x0000000000007948 */ /* 0x000fea0003800000 */
[----:B------:R-:W2:Y:S01]  /*2c90*/  S2UR UR5, SR_CgaCtaId ;  /* 0x00000000000579c3 */ /* 0x000ea20000008800 */
[----:B------:R-:W-:Y:S01]  /*2ca0*/  UMOV UR4, 0x400 ;  /* 0x0000040000047882 */ /* 0x000fe20000000000 */
[----:B------:R-:W-:-:S06]  /*2cb0*/  NOP ;  /* 0x0000000000007918 */ /* 0x000fcc0000000000 */
[----:B------:R-:W-:Y:S06]  /*2cc0*/  BAR.ARV 0x6, 0xa0 ;  /* 0x0182800000007b1d */ /* 0x000fec0000002000 */
[----:B------:R-:W4:Y:S01]  /*2cd0*/  LDCU UR7, c[0x0][0x38c] ;  /* 0x00007180ff0777ac */ /* 0x000f220008000800 */
[----:B------:R-:W-:Y:S01]  /*2ce0*/  IMAD.MOV.U32 R11, RZ, RZ, 0x1 ;  /* 0x00000001ff0b7424 */ /* 0x000fe200078e00ff */
[----:B------:R-:W-:Y:S01]  /*2cf0*/  CS2R R8, SRZ ;  /* 0x0000000000087805 */ /* 0x000fe2000001ff00 */
[----:B------:R-:W-:Y:S01]  /*2d00*/  IMAD.MOV.U32 R10, RZ, RZ, RZ ;  /* 0x000000ffff0a7224 */ /* 0x000fe200078e00ff */
[----:B------:R-:W3:Y:S01]  /*2d10*/  LDCU UR6, c[0x0][0x38c] ;  /* 0x00007180ff0677ac */ /* 0x000ee20008000800 */
[----:B------:R-:W-:Y:S01]  /*2d20*/  UMOV UR15, URZ ;  /* 0x000000ff000f7c82 */ /* 0x000fe20008000000 */
[----:B------:R-:W-:Y:S01]  /*2d30*/  UMOV UR14, URZ ;  /* 0x000000ff000e7c82 */ /* 0x000fe20008000000 */
[----:B--2---:R-:W-:Y:S01]  /*2d40*/  ULEA UR5, UR5, UR4, 0x18 ;  /* 0x0000000405057291 */ /* 0x004fe2000f8ec0ff */
[----:B------:R-:W-:Y:S01]  /*2d50*/  UMOV UR24, 0x0 ;  /* 0x0000000000187882 */ /* 0x000fe20000000000 */
[----:B------:R-:W-:-:S02]  /*2d60*/  UMOV UR25, 0x4200010 ;  /* 0x0420001000197882 */ /* 0x000fc40000000000 */
[----:B------:R-:W-:Y:S02]  /*2d70*/  UIADD3 UR10, UPT, UPT, UR5, 0x4400, URZ ;  /* 0x00004400050a7890 */ /* 0x000fe4000fffe0ff */
[----:B------:R-:W-:Y:S02]  /*2d80*/  UIADD3 UR11, UPT, UPT, UR5, 0xc400, URZ ;  /* 0x0000c400050b7890 */ /* 0x000fe4000fffe0ff */
[----:B----4-:R-:W-:Y:S01]  /*2d90*/  UIADD3 UR7, UPT, UPT, UR7, 0x7f, URZ ;  /* 0x0000007f07077890 */ /* 0x010fe2000fffe0ff */
[----:B-1----:R-:W1:Y:S01]  /*2da0*/  LDS R0, [UR5+0x120] ;  /* 0x00012005ff007984 */ /* 0x002e620008000800 */
[----:B------:R-:W-:Y:S02]  /*2db0*/  USHF.R.U32.HI UR10, URZ, 0x4, UR10 ;  /* 0x00000004ff0a7899 */ /* 0x000fe4000801160a */
[----:B------:R-:W-:Y:S02]  /*2dc0*/  USHF.R.S32.HI UR4, URZ, 0x1f, UR7 ;  /* 0x0000001fff047899 */ /* 0x000fe40008011407 */
[----:B------:R-:W-:-:S02]  /*2dd0*/  USHF.R.U32.HI UR11, URZ, 0x4, UR11 ;  /* 0x00000004ff0b7899 */ /* 0x000fc4000801160b */
[----:B------:R-:W-:Y:S02]  /*2de0*/  ULEA.HI UR4, UR4, UR7, URZ, 0x7 ;  /* 0x0000000704047291 */ /* 0x000fe4000f8f38ff */
[----:B------:R-:W-:Y:S02]  /*2df0*/  ULOP3.LUT UR10, UR10, 0x3fff, URZ, 0xc0, !UPT ;  /* 0x00003fff0a0a7892 */ /* 0x000fe4000f8ec0ff */
[----:B------:R-:W-:Y:S02]  /*2e00*/  USHF.R.S32.HI UR4, URZ, 0x7, UR4 ;  /* 0x00000007ff047899 */ /* 0x000fe40008011404 */
[----:B------:R-:W-:Y:S02]  /*2e10*/  ULOP3.LUT UR11, UR11, 0x3fff, URZ, 0xc0, !UPT ;  /* 0x00003fff0b0b7892 */ /* 0x000fe4000f8ec0ff */
[----:B------:R-:W-:Y:S01]  /*2e20*/  UISETP.LT.AND UP0, UPT, UR4, 0x1, UPT ;  /* 0x000000010400788c */ /* 0x000fe2000bf01270 */
[----:B------:R-:W-:Y:S01]  /*2e30*/  UMOV UR22, 0x0 ;  /* 0x0000000000167882 */ /* 0x000fe20000000000 */
[----:B------:R-:W-:-:S02]  /*2e40*/  UMOV UR23, 0x4200010 ;  /* 0x0420001000177882 */ /* 0x000fc40000000000 */
[----:B------:R-:W-:Y:S02]  /*2e50*/  USEL UR9, UR4, 0x1, !UP0 ;  /* 0x0000000104097887 */ /* 0x000fe4000c000000 */
[----:B------:R-:W-:Y:S02]  /*2e60*/  ULOP3.LUT UR10, UR10, 0x10000, URZ, 0xfc, !UPT ;  /* 0x000100000a0a7892 */ /* 0x000fe4000f8efcff */
[----:B------:R-:W-:Y:S02]  /*2e70*/  ULOP3.LUT UR11, UR11, 0x10000, URZ, 0xfc, !UPT ;  /* 0x000100000b0b7892 */ /* 0x000fe4000f8efcff */
[----:B------:R-:W-:Y:S02]  /*2e80*/  UIADD3 UR9, UPT, UPT, -UR9, URZ, URZ ;  /* 0x000000ff09097290 */ /* 0x000fe4000fffe1ff */
[----:B---3--:R-:W-:Y:S01]  /*2e90*/  UISETP.GE.AND UP3, UPT, UR6, 0x1, UPT ;  /* 0x000000010600788c */ /* 0x008fe2000bf66270 */
[----:B------:R-:W-:Y:S01]  /*2ea0*/  UMOV UR20, 0x0 ;  /* 0x0000000000147882 */ /* 0x000fe20000000000 */
[----:B------:R-:W-:Y:S01]  /*2eb0*/  UMOV UR21, 0x4200010 ;  /* 0x0420001000157882 */ /* 0x000fe20000000000 */
[----:B------:R-:W-:Y:S01]  /*2ec0*/  UMOV UR18, 0x0 ;  /* 0x0000000000127882 */ /* 0x000fe20000000000 */
[----:B------:R-:W-:Y:S01]  /*2ed0*/  UMOV UR19, 0x4200010 ;  /* 0x0420001000137882 */ /* 0x000fe20000000000 */
[----:B-1----:R-:W-:-:S15]  /*2ee0*/  R2UR UR16, R0 ;  /* 0x00000000001072ca */ /* 0x002fde00000e0000 */
.L_x_59:
[----:B------:R-:W-:Y:S02]  /*2ef0*/  LEA R0, R10, UR5, 0x3 ;  /* 0x000000050a007c11 */ /* 0x000fe4000f8e18ff */
[----:B------:R-:W-:Y:S02]  /*2f00*/  SHF.L.U32 R5, R9, 0x1f, RZ ;  /* 0x0000001f09057819 */ /* 0x000fe400000006ff */
[----:B------:R-:W-:Y:S01]  /*2f10*/  PLOP3.LUT P0, PT, PT, PT, UP3, 0x80, 0x8 ;  /* 0x000000000008781c */ /* 0x000fe20003f0f038 */
[----:B------:R-:W-:Y:S01]  /*2f20*/  VIADD R3, R0, 0x80 ;  /* 0x0000008000037836 */ /* 0x000fe20000000000 */
[----:B-1----:R-:W1:Y:S02]  /*2f30*/  SYNCS.PHASECHK.TRANS64.TRYWAIT P1, [R0+URZ+0x70], R5 ;  /* 0x00007005000075a7 */ /* 0x002e6400080211ff */
[----:B-1-3--:R-:W-:Y:S09]  /*2f40*/  @!P1 BRA `(.L_x_53) ;  /* 0x00000044008c9947 */ /* 0x00aff20003800000 */
.L_x_120:
[----:B------:R-:W-:Y:S01]  /*2f50*/  LEA R4, R10, UR5, 0x4 ;  /* 0x000000050a047c11 */ /* 0x000fe2000f8e20ff */
[----:B------:R-:W-:Y:S01]  /*2f60*/  @UP3 ULEA UR6, UR14, UR5, 0x3 ;  /* 0x000000050e063291 */ /* 0x000fe2000f8e18ff */
[----:B------:R-:W-:Y:S01]  /*2f70*/  PLOP3.LUT P2, PT, PT, PT, PT, 0x80, 0x8 ;  /* 0x000000000008781c */ /* 0x000fe20003f4f070 */
[----:B------:R-:W-:Y:S01]  /*2f80*/  ULEA UR7, UR15, UR5, 0x3 ;  /* 0x000000050f077291 */ /* 0x000fe2000f8e18ff */
[----:B------:R-:W-:Y:S02]  /*2f90*/  PRMT R3, RZ, 0x654, R3 ;  /* 0x00000654ff037816 */ /* 0x000fe40000000003 */
[----:B-1----:R-:W1:Y:S01]  /*2fa0*/  LDS.128 R4, [R4+0x100] ;  /* 0x0001000004047984 */ /* 0x002e620000000c00 */
[----:B------:R-:W-:Y:S02]  /*2fb0*/  @P0 SHF.L.U32 R2, R8, 0x1f, RZ ;  /* 0x0000001f08020819 */ /* 0x000fe400000006ff */
[----:B------:R-:W-:Y:S01]  /*2fc0*/  SHF.L.U32 R0, R11, 0x1f, RZ ;  /* 0x0000001f0b007819 */ /* 0x000fe200000006ff */
[----:B------:R-:W-:Y:S01]  /*2fd0*/  @!PT LDS RZ, [RZ] ;  /* 0x00000000fffff984 */ /* 0x000fe20000000800 */
[----:B------:R-:W-:Y:S01]  /*2fe0*/  @!PT LDS RZ, [RZ] ;  /* 0x00000000fffff984 */ /* 0x000fe20000000800 */
[----:B------:R-:W-:Y:S01]  /*2ff0*/  @!PT LDS RZ, [RZ] ;  /* 0x00000000fffff984 */ /* 0x000fe20000000800 */
[----:B------:R-:W-:Y:S01]  /*3000*/  @!PT LDS RZ, [RZ] ;  /* 0x00000000fffff984 */ /* 0x000fe20000000800 */
[----:B------:R2:W-:Y:S06]  /*3010*/  MEMBAR.ALL.CTA ;  /* 0x0000000000007992 */ /* 0x0005ec0000008000 */
[----:B--2---:R-:W2:Y:S02]  /*3020*/  FENCE.VIEW.ASYNC.S ;  /* 0x00000000000073c6 */ /* 0x004ea40000000000 */
[----:B--2---:R2:W-:Y:S01]  /*3030*/  SYNCS.ARRIVE.TRANS64.RED.A1T0 RZ, [R3+URZ], RZ ;  /* 0x000000ff03ff79a7 */ /* 0x0045e200081004ff */
[----:B------:R2:W3:Y:S01]  /*3040*/  @P0 SYNCS.PHASECHK.TRANS64.TRYWAIT P2, [UR6], R2 ;  /* 0x00000002ff0005a7 */ /* 0x0004e20008041106 */
[----:B------:R-:W-:Y:S01]  /*3050*/  ULEA.HI UR6, UR15, UR15, URZ, 0x1 ;  /* 0x0000000f0f067291 */ /* 0x000fe2000f8f08ff */
[----:B-1----:R-:W-:-:S03]  /*3060*/  LOP3.LUT P1, RZ, R6, 0x1, RZ, 0xc0, !PT ;  /* 0x0000000106ff7812 */ /* 0x002fc6000782c0ff */
[----:B------:R-:W-:Y:S02]  /*3070*/  USHF.L.U32 UR8, UR6, 0x6, URZ ;  /* 0x0000000606087899 */ /* 0x000fe400080006ff */
[----:B------:R-:W-:Y:S02]  /*3080*/  ULOP3.LUT UR6, UR6, 0xffe, URZ, 0xc0, !UPT ;  /* 0x00000ffe06067892 */ /* 0x000fe4000f8ec0ff */
[----:B------:R-:W-:Y:S02]  /*3090*/  ULOP3.LUT UR8, UR8, 0xffffff80, URZ, 0xc0, !UPT ;  /* 0xffffff8008087892 */ /* 0x000fe4000f8ec0ff */
[----:B------:R-:W-:Y:S02]  /*30a0*/  UIADD3 UR6, UPT, UPT, -UR6, UR15, URZ ;  /* 0x0000000f06067290 */ /* 0x000fe4000fffe1ff */
[----:B------:R-:W-:Y:S01]  /*30b0*/  UIADD3 UR8, UPT, UPT, UR16, UR8, URZ ;  /* 0x0000000810087290 */ /* 0x000fe2000fffe0ff */
[----:B------:R-:W1:Y:S03]  /*30c0*/  SYNCS.PHASECHK.TRANS64.TRYWAIT P0, [UR7+0xb0], R0 ;  /* 0x0000b000ff0075a7 */ /* 0x000e660008001107 */
[----:B------:R-:W-:Y:S01]  /*30d0*/  ULEA UR8, UR6, UR8, 0x14 ;  /* 0x0000000806087291 */ /* 0x000fe2000f8ea0ff */
[----:B-123--:R-:W-:Y:S11]  /*30e0*/  @!P0 BRA `(.L_x_54) ;  /* 0x0000004400388947 */ /* 0x00eff60003800000 */
.L_x_122:
[----:B------:R-:W-:Y:S01]  /*30f0*/  IADD3 R10, PT, PT, R10, 0x1, RZ ;  /* 0x000000010a0a7810 */ /* 0x000fe20007ffe0ff */
[----:B------:R-:W-:Y:S06]  /*3100*/  BRA.U !UP3, `(.L_x_55) ;  /* 0x000000010bc07547 */ /* 0x000fec000b800000 */
[----:B------:R-:W-:Y:S01]  /*3110*/  UPLOP3.LUT UP4, UPT, UPT, UPT, UPT, 0x40, 0x4 ;  /* 0x000000000004789c */ /* 0x000fe20003f8e870 */
[----:B------:R-:W-:Y:S01]  /*3120*/  UMOV UR13, UR9 ;  /* 0x00000009000d7c82 */ /* 0x000fe20008000000 */
[----:B------:R-:W-:Y:S01]  /*3130*/  UMOV UR12, UR4 ;  /* 0x00000004000c7c82 */ /* 0x000fe20008000000 */
[----:B------:R-:W-:-:S08]  /*3140*/  UMOV UR17, UR14 ;  /* 0x0000000e00117c82 */ /* 0x000fd00008000000 */
.L_x_58:
[----:B------:R-:W-:Y:S02]  /*3150*/  UIADD3 UR13, UPT, UPT, UR13, 0x1, URZ ;  /* 0x000000010d0d7890 */ /* 0x000fe4000fffe0ff */
[----:B--2---:R-:W-:Y:S02]  /*3160*/  ULEA UR6, UR17, UR5, 0x3 ;  /* 0x0000000511067291 */ /* 0x004fe4000f8e18ff */
[----:B------:R-:W-:Y:S01]  /*3170*/  UISETP.NE.AND UP0, UPT, UR13, URZ, UPT ;  /* 0x000000ff0d00728c */ /* 0x000fe2000bf05270 */
[----:B---3--:R-:W-:Y:S10]  /*3180*/  @P2 BRA `(.L_x_56) ;  /* 0x00000000000c2947 */ /* 0x008ff40003800000 */
[----:B-1----:R-:W-:Y:S04]  /*3190*/  SHF.L.U32 R3, R8, 0x1f, RZ ;  /* 0x0000001f08037819 */ /* 0x002fe800000006ff */
[----:B------:R-:W1:Y:S02]  /*31a0*/  SYNCS.PHASECHK.TRANS64.TRYWAIT P0, [UR6], R3 ;  /* 0x00000003ff0075a7 */ /* 0x000e640008001106 */
[----:B-1----:R-:W-:Y:S05]  /*31b0*/  @!P0 BRA `(.L_x_57) ;  /* 0x00000044001c8947 */ /* 0x002fea0003800000 */
.L_x_56:
[----:B------:R-:W-:Y:S01]  /*31c0*/  UISETP.NE.AND UP1, UPT, UR12, 0x1, UPT ;  /* 0x000000010c00788c */ /* 0x000fe2000bf25270 */
[----:B------:R-:W-:Y:S01]  /*31d0*/  PLOP3.LUT P2, PT, PT, PT, PT, 0x80, 0x8 ;  /* 0x000000000008781c */ /* 0x000fe20003f4f070 */
[----:B------:R-:W-:Y:S02]  /*31e0*/  UIADD3 UR14, UPT, UPT, UR17, 0x1, URZ ;  /* 0x00000001110e7890 */ /* 0x000fe4000fffe0ff */
[----:B------:R-:W-:Y:S02]  /*31f0*/  ULEA UR28, UR17, UR11, 0xa ;  /* 0x0000000b111c7291 */ /* 0x000fe4000f8e50ff */
[----:B------:R-:W-:Y:S01]  /*3200*/  UISETP.NE.AND UP2, UPT, UR14, 0x4, UPT ;  /* 0x000000040e00788c */ /* 0x000fe2000bf45270 */
[----:B------:R-:W-:Y:S01]  /*3210*/  PLOP3.LUT P0, PT, PT, PT, UP1, 0x80, 0x8 ;  /* 0x000000000008781c */ /* 0x000fe20003f0f018 */
[----:B------:R-:W-:Y:S02]  /*3220*/  UIADD3 UR40, UPT, UPT, UR28, 0x2, URZ ;  /* 0x000000021c287890 */ /* 0x000fe4000fffe0ff */
[----:B------:R-:W-:Y:S02]  /*3230*/  USEL UR27, URZ, 0x1, UP2 ;  /* 0x00000001ff1b7887 */ /* 0x000fe40009000000 */
[----:B------:R-:W-:Y:S02]  /*3240*/  USEL UR14, UR14, URZ, UP2 ;  /* 0x000000ff0e0e7287 */ /* 0x000fe40009000000 */
[----:B------:R-:W-:Y:S02]  /*3250*/  UIADD3 UR36, UPT, UPT, UR28, 0x4, URZ ;  /* 0x000000041c247890 */ /* 0x000fe4000fffe0ff */
[----:B------:R-:W-:Y:S01]  /*3260*/  @UP1 ULEA UR26, UR14, UR5, 0x3 ;  /* 0x000000050e1a1291 */ /* 0x000fe2000f8e18ff */
[----:B------:R-:W-:Y:S01]  /*3270*/  LOP3.LUT R8, R8, UR27, RZ, 0x3c, !PT ;  /* 0x0000001b08087c12 */ /* 0x000fe2000f8e3cff */
[----:B------:R-:W-:Y:S02]  /*3280*/  UIADD3 UR32, UPT, UPT, UR28, 0x6, URZ ;  /* 0x000000061c207890 */ /* 0x000fe4000fffe0ff */
[----:B------:R-:W-:Y:S01]  /*3290*/  UIADD3 UR6, UPT, UPT, UR6, 0x20, URZ ;  /* 0x0000002006067890 */ /* 0x000fe2000fffe0ff */
[----:B-1----:R-:W-:Y:S01]  /*32a0*/  @P0 SHF.L.U32 R0, R8, 0x1f, RZ ;  /* 0x0000001f08000819 */ /* 0x002fe200000006ff */
[----:B------:R-:W-:Y:S01]  /*32b0*/  UIADD3 UR12, UPT, UPT, UR12, -0x1, URZ ;  /* 0xffffffff0c0c7890 */ /* 0x000fe2000fffe0ff */
[----:B------:R-:W-:Y:S02]  /*32c0*/  UMOV UR29, 0x40004040 ;  /* 0x40004040001d7882 */ /* 0x000fe40000000000 */
[----:B------:R2:W3:Y:S01]  /*32d0*/  @P0 SYNCS.PHASECHK.TRANS64.TRYWAIT P2, [UR26], R0 ;  /* 0x00000000ff0005a7 */ /* 0x0004e2000804111a */
[----:B------:R-:W-:Y:S01]  /*32e0*/  ULEA UR26, UR17, UR10, 0x9 ;  /* 0x0000000a111a7291 */ /* 0x000fe2000f8e48ff */
[----:B------:R-:W-:Y:S01]  /*32f0*/  UMOV UR27, 0x40004040 ;  /* 0x40004040001b7882 */ /* 0x000fe20000000000 */
[----:B------:R-:W-:Y:S02]  /*3300*/  UMOV UR41, 0x40004040 ;  /* 0x4000404000297882 */ /* 0x000fe40000000000 */
[----:B------:R-:W-:Y:S02]  /*3310*/  UIADD3 UR38, UPT, UPT, UR26, 0x2, URZ ;  /* 0x000000021a267890 */ /* 0x000fe4000fffe0ff */
[----:B------:R-:W-:Y:S02]  /*3320*/  UIADD3 UR34, UPT, UPT, UR26, 0x4, URZ ;  /* 0x000000041a227890 */ /* 0x000fe4000fffe0ff */
[----:B------:R-:W-:Y:S01]  /*3330*/  UIADD3 UR30, UPT, UPT, UR26, 0x6, URZ ;  /* 0x000000061a1e7890 */ /* 0x000fe2000fffe0ff */
[----:B------:R2:W-:Y:S01]  /*3340*/  UTCQMMA gdesc[UR26], gdesc[UR28], tmem[UR8], tmem[UR24], idesc[UR25], UP4 ;  /* 0x00ff181c1a0075ea */ /* 0x0005e2000a000308 */
[----:B------:R-:W-:Y:S01]  /*3350*/  UPLOP3.LUT UP4, UPT, UPT, UPT, UPT, 0x80, 0x8 ;  /* 0x000000000008789c */ /* 0x000fe20003f8f070 */
[----:B------:R-:W-:Y:S01]  /*3360*/  UMOV UR39, 0x40004040 ;  /* 0x4000404000277882 */ /* 0x000fe20000000000 */
[----:B------:R-:W-:Y:S01]  /*3370*/  UMOV UR37, 0x40004040 ;  /* 0x4000404000257882 */ /* 0x000fe20000000000 */
[----:B------:R2:W-:Y:S01]  /*3380*/  UTCQMMA gdesc[UR38], gdesc[UR40], tmem[UR8], tmem[UR22], idesc[UR23], UPT ;  /* 0x00ff1628260075ea */ /* 0x0005e2000b800308 */
[----:B------:R-:W-:Y:S01]  /*3390*/  UMOV UR35, 0x40004040 ;  /* 0x4000404000237882 */ /* 0x000fe20000000000 */
[----:B------:R-:W-:Y:S01]  /*33a0*/  UMOV UR33, 0x40004040 ;  /* 0x4000404000217882 */ /* 0x000fe20000000000 */
[----:B------:R-:W-:Y:S01]  /*33b0*/  UMOV UR31, 0x40004040 ;  /* 0x40004040001f7882 */ /* 0x000fe20000000000 */
[----:B------:R2:W-:Y:S01]  /*33c0*/  UTCQMMA gdesc[UR34], gdesc[UR36], tmem[UR8], tmem[UR20], idesc[UR21], UPT ;  /* 0x00ff1424220075ea */ /* 0x0005e2000b800308 */
[----:B------:R2:W-:Y:S01]  /*33d0*/  UTCQMMA gdesc[UR30], gdesc[UR32], tmem[UR8], tmem[UR18], idesc[UR19], UPT ;  /* 0x00ff12201e0075ea */ /* 0x0005e2000b800308 */
[----:B------:R2:W-:Y:S01]  /*33e0*/  UTCBAR [UR6], URZ ;  /* 0x000000ff060073e9 */ /* 0x0005e200080000ff */
[----:B------:R-:W-:Y:S01]  /*33f0*/  UMOV UR17, UR14 ;  /* 0x0000000e00117c82 */ /* 0x000fe20008000000 */
[----:B------:R-:W-:Y:S05]  /*3400*/  BRA.U UP0, `(.L_x_58) ;  /* 0xfffffffd00507547 */ /* 0x000fea000b83ffff */
.L_x_55:
[----:B------:R-:W-:Y:S01]  /*3410*/  UIADD3 UR15, UPT, UPT, UR15, 0x1, URZ ;  /* 0x000000010f0f7890 */ /* 0x000fe2000fffe0ff */
[C---:B------:R-:W-:Y:S01]  /*3420*/  ISETP.NE.AND P0, PT, R10.reuse, 0x2, PT ;  /* 0x000000020a00780c */ /* 0x040fe20003f05270 */
[----:B------:R-:W-:Y:S02]  /*3430*/  UIADD3 UR7, UPT, UPT, UR7, 0x90, URZ ;  /* 0x0000009007077890 */ /* 0x000fe4000fffe0ff */
[----:B------:R-:W-:Y:S01]  /*3440*/  UISETP.NE.AND UP0, UPT, UR15, 0x4, UPT ;  /* 0x000000040f00788c */ /* 0x000fe2000bf05270 */
[----:B-12---:R-:W-:Y:S02]  /*3450*/  SEL R0, RZ, 0x1, P0 ;  /* 0x00000001ff007807 */ /* 0x006fe40000000000 */
[----:B------:R-:W-:Y:S01]  /*3460*/  SEL R10, R10, RZ, P0 ;  /* 0x000000ff0a0a7207 */ /* 0x000fe20000000000 */
[----:B------:R-:W-:Y:S01]  /*3470*/  USEL UR6, URZ, 0x1, UP0 ;  /* 0x00000001ff067887 */ /* 0x000fe20008000000 */
[----:B------:R-:W-:Y:S01]  /*3480*/  LOP3.LUT R9, R9, R0, RZ, 0x3c, !PT ;  /* 0x0000000009097212 */ /* 0x000fe200078e3cff */
[----:B------:R-:W-:Y:S01]  /*3490*/  USEL UR15, UR15, URZ, UP0 ;  /* 0x000000ff0f0f7287 */ /* 0x000fe20008000000 */
[----:B------:R1:W-:Y:S03]  /*34a0*/  UTCBAR [UR7], URZ ;  /* 0x000000ff070073e9 */ /* 0x0003e600080000ff */
[----:B------:R-:W-:Y:S01]  /*34b0*/  LOP3.LUT R11, R11, UR6, RZ, 0x3c, !PT ;  /* 0x000000060b0b7c12 */ /* 0x000fe2000f8e3cff */
[----:B------:R-:W-:Y:S07]  /*34c0*/  @P1 BRA `(.L_x_59) ;  /* 0xfffffff800881947 */ /* 0x000fee000383ffff */
[----:B------:R-:W2:Y:S01]  /*34d0*/  S2UR UR4, SR_CgaCtaId ;  /* 0x00000000000479c3 */ /* 0x000ea20000008800 */
[----:B------:R-:W-:Y:S01]  /*34e0*/  ELECT P0, URZ, PT ;  /* 0x0000000000ff782f */ /* 0x000fe20003800000 */
[----:B------:R-:W-:Y:S01]  /*34f0*/  IMAD.MOV.U32 R0, RZ, RZ, 0x1 ;  /* 0x00000001ff007424 */ /* 0x000fe200078e00ff */
[----:B------:R-:W-:Y:S01]  /*3500*/  UIADD3 UR5, UPT, UPT, UR5, 0xb0, URZ ;  /* 0x000000b005057890 */ /* 0x000fe2000fffe0ff */
[----:B------:R-:W-:Y:S01]  /*3510*/  SHF.L.U32 R3, R11, 0x1f, RZ ;  /* 0x0000001f0b037819 */ /* 0x000fe200000006ff */
[----:B------:R-:W-:-:S03]  /*3520*/  UMOV UR6, 0x40 ;  /* 0x0000004000067882 */ /* 0x000fc60000000000 */
[----:B------:R-:W-:Y:S01]  /*3530*/  UVIRTCOUNT.DEALLOC.SMPOOL 0x80 ;  /* 0x000000800000784c */ /* 0x000fe20000000000 */
[----:B--2---:R-:W-:Y:S02]  /*3540*/  ULEA UR4, UR4, UR6, 0x18 ;  /* 0x0000000604047291 */ /* 0x004fe4000f8ec0ff */
[----:B------:R-:W-:-:S07]  /*3550*/  ULEA UR6, UR15, UR5, 0x3 ;  /* 0x000000050f067291 */ /* 0x000fce000f8e18ff */
[----:B------:R2:W-:Y:S02]  /*3560*/  @P0 STS.U8 [UR4+0x1c], R0 ;  /* 0x00001c00ff000988 */ /* 0x0005e40008000004 */
[----:B------:R-:W4:Y:S02]  /*3570*/  SYNCS.PHASECHK.TRANS64.TRYWAIT P0, [UR6], R3 ;  /* 0x00000003ff0075a7 */ /* 0x000f240008001106 */
[----:B--2-4-:R-:W-:Y:S05]  /*3580*/  @!P0 BRA `(.L_x_60) ;  /* 0x0000004000408947 */ /* 0x014fea0003800000 */
.L_x_125:
[----:B-1----:R-:W-:-:S04]  /*3590*/  UIADD3 UR7, UPT, UPT, UR15, 0x1, URZ ;  /* 0x000000010f077890 */ /* 0x002fc8000fffe0ff */
[----:B------:R-:W-:-:S04]  /*35a0*/  UISETP.NE.AND UP0, UPT, UR7, 0x4, UPT ;  /* 0x000000040700788c */ /* 0x000fc8000bf05270 */
[----:B------:R-:W-:Y:S02]  /*35b0*/  USEL UR8, URZ, 0x1, UP0 ;  /* 0x00000001ff087887 */ /* 0x000fe40008000000 */
[----:B------:R-:W-:-:S04]  /*35c0*/  USEL UR7, UR7, URZ, UP0 ;  /* 0x000000ff07077287 */ /* 0x000fc80008000000 */
[----:B------:R-:W-:Y:S01]  /*35d0*/  ULEA UR6, UR7, UR5, 0x3 ;  /* 0x0000000507067291 */ /* 0x000fe2000f8e18ff */
[----:B------:R-:W-:-:S04]  /*35e0*/  LOP3.LUT R2, R11, UR8, RZ, 0x3c, !PT ;  /* 0x000000080b027c12 */ /* 0x000fc8000f8e3cff */
[----:B--2---:R-:W-:-:S04]  /*35f0*/  SHF.L.U32 R3, R2, 0x1f, RZ ;  /* 0x0000001f02037819 */ /* 0x004fc800000006ff */
[----:B------:R-:W1:Y:S02]  /*3600*/  SYNCS.PHASECHK.TRANS64.TRYWAIT P0, [UR6], R3 ;  /* 0x00000003ff0075a7 */ /* 0x000e640008001106 */
[----:B-1----:R-:W-:Y:S05]  /*3610*/  @!P0 BRA `(.L_x_61) ;  /* 0x0000004000348947 */ /* 0x002fea0003800000 */
.L_x_127:
        /* <DEDUP_REMOVED lines=9> */
.L_x_129:
[----:B------:R-:W-:-:S04]  /*36b0*/  UIADD3 UR7, UPT, UPT, UR7, 0x1, URZ ;  /* 0x0000000107077890 */ /* 0x000fc8000fffe0ff */
[----:B------:R-:W-:-:S04]  /*36c0*/  UISETP.NE.AND UP0, UPT, UR7, 0x4, UPT ;  /* 0x000000040700788c */ /* 0x000fc8000bf05270 */
[----:B------:R-:W-:Y:S02]  /*36d0*/  USEL UR6, URZ, 0x1, UP0 ;  /* 0x00000001ff067887 */ /* 0x000fe40008000000 */
[----:B------:R-:W-:-:S04]  /*36e0*/  USEL UR7, UR7, URZ, UP0 ;  /* 0x000000ff07077287 */ /* 0x000fc80008000000 */
[----:B------:R-:W-:Y:S01]  /*36f0*/  ULEA UR7, UR7, UR5, 0x3 ;  /* 0x0000000507077291 */ /* 0x000fe2000f8e18ff */
[----:B-1----:R-:W-:-:S04]  /*3700*/  LOP3.LUT R3, R2, UR6, RZ, 0x3c, !PT ;  /* 0x0000000602037c12 */ /* 0x002fc8000f8e3cff */
[----:B------:R-:W-:-:S04]  /*3710*/  SHF.L.U32 R3, R3, 0x1f, RZ ;  /* 0x0000001f03037819 */ /* 0x000fc800000006ff */
[----:B------:R-:W1:Y:S02]  /*3720*/  SYNCS.PHASECHK.TRANS64.TRYWAIT P0, [UR7], R3 ;  /* 0x00000003ff0075a7 */ /* 0x000e640008001107 */
[----:B-1----:R-:W-:Y:S05]  /*3730*/  @!P0 BRA `(.L_x_63) ;  /* 0x00000040001c8947 */ /* 0x002fea0003800000 */
.L_x_131:
[----:B------:R-:W-:Y:S01]  /*3740*/  NOP ;  /* 0x0000000000007918 */ /* 0x000fe20000000000 */
[----:B-1----:R-:W1:Y:S01]  /*3750*/  LDS R0, [UR4+0x14] ;  /* 0x00001404ff007984 */ /* 0x002e620008000800 */
[----:B------:R-:W-:Y:S01]  /*3760*/  ULOP3.LUT UR6, UR16, 0xffff, URZ, 0xc0, !UPT ;  /* 0x0000ffff10067892 */ /* 0x000fe2000f8ec0ff */
[----:B------:R-:W-:Y:S01]  /*3770*/  UMOV UR8, 0xffff ;  /* 0x0000ffff00087882 */ /* 0x000fe20000000000 */
[----:B------:R-:W-:Y:S02]  /*3780*/  UMOV UR5, 0x1 ;  /* 0x0000000100057882 */ /* 0x000fe40000000000 */
[----:B------:R-:W-:-:S04]  /*3790*/  USHF.R.U32.HI UR6, URZ, 0x5, UR6 ;  /* 0x00000005ff067899 */ /* 0x000fc80008011606 */
[----:B------:R-:W-:Y:S02]  /*37a0*/  USHF.L.U32 UR8, UR8, UR6, URZ ;  /* 0x0000000608087299 */ /* 0x000fe400080006ff */
[----:B------:R-:W-:-:S04]  /*37b0*/  USHF.L.U32 UR5, UR5, UR6, URZ ;  /* 0x0000000605057299 */ /* 0x000fc800080006ff */
[----:B-1----:R-:W-:-:S04]  /*37c0*/  LOP3.LUT R0, R0, UR8, RZ, 0xc0, !PT ;  /* 0x0000000800007c12 */ /* 0x002fc8000f8ec0ff */
[----:B------:R-:W-:-:S13]  /*37d0*/  ISETP.NE.AND P0, PT, R0, UR8, PT ;  /* 0x0000000800007c0c */ /* 0x000fda000bf05270 */
[----:B------:R-:W-:Y:S05]  /*37e0*/  @P0 BRA `(.L_x_64) ;  /* 0x0000000000580947 */ /* 0x000fea0003800000 */
[----:B------:R-:W1:Y:S02]  /*37f0*/  LDS R0, [UR4+0x18] ;  /* 0x00001804ff007984 */ /* 0x000e640008000800 */
[----:B-1----:R-:W-:-:S04]  /*3800*/  LOP3.LUT R0, R0, UR5, RZ, 0xc0, !PT ;  /* 0x0000000500007c12 */ /* 0x002fc8000f8ec0ff */
[----:B------:R-:W-:-:S13]  /*3810*/  ISETP.NE.AND P0, PT, R0, UR5, PT ;  /* 0x0000000500007c0c */ /* 0x000fda000bf05270 */
[----:B------:R-:W-:Y:S05]  /*3820*/  @P0 BRA `(.L_x_65) ;  /* 0x00000000003c0947 */ /* 0x000fea0003800000 */
[----:B------:R-:W1:Y:S01]  /*3830*/  S2R R2, SR_LANEID ;  /* 0x0000000000027919 */ /* 0x000e620000000000 */
[----:B------:R-:W-:Y:S01]  /*3840*/  ULOP3.LUT UR8, URZ, UR8, URZ, 0x33, !UPT ;  /* 0x00000008ff087292 */ /* 0x000fe2000f8e33ff */
[----:B------:R-:W-:Y:S01]  /*3850*/  LOP3.LUT R4, RZ, UR5, RZ, 0x33, !PT ;  /* 0x00000005ff047c12 */ /* 0x000fe2000f8e33ff */
[----:B------:R-:W-:Y:S02]  /*3860*/  VOTEU.ANY UR7, UPT, PT ;  /* 0x0000000000077886 */ /* 0x000fe400038e0100 */
[----:B------:R-:W-:Y:S01]  /*3870*/  UFLO.U32 UR7, UR7 ;  /* 0x00000007000772bd */ /* 0x000fe200080e0000 */
[----:B------:R-:W2:Y:S01]  /*3880*/  REDUX UR5, R4 ;  /* 0x00000000040573c4 */ /* 0x000ea20000000000 */
[----:B------:R-:W-:-:S06]  /*3890*/  IMAD.U32 R0, RZ, RZ, UR8 ;  /* 0x00000008ff007e24 */ /* 0x000fcc000f8e00ff */
[----:B------:R4:W-:Y:S01]  /*38a0*/  UTCATOMSWS.AND URZ, UR8 ;  /* 0x0000000800ff79e3 */ /* 0x0009e20008000000 */
[----:B------:R-:W3:Y:S01]  /*38b0*/  REDUX UR6, R0 ;  /* 0x00000000000673c4 */ /* 0x000ee20000000000 */
[----:B-1----:R-:W-:Y:S01]  /*38c0*/  ISETP.EQ.U32.AND P0, PT, R2, UR7, PT ;  /* 0x0000000702007c0c */ /* 0x002fe2000bf02070 */
[----:B--2---:R-:W-:Y:S01]  /*38d0*/  IMAD.U32 R2, RZ, RZ, UR5 ;  /* 0x00000005ff027e24 */ /* 0x004fe2000f8e00ff */
[----:B---3--:R-:W-:-:S11]  /*38e0*/  MOV R3, UR6 ;  /* 0x0000000600037c02 */ /* 0x008fd60008000f00 */
[----:B------:R4:W-:Y:S04]  /*38f0*/  @P0 ATOMS.AND RZ, [UR4+0x14], R3 ;  /* 0x00001403ffff098c */ /* 0x0009e8000a800004 */
[----:B------:R4:W-:Y:S01]  /*3900*/  @P0 ATOMS.AND RZ, [UR4+0x18], R2 ;  /* 0x00001802ffff098c */ /* 0x0009e2000a800004 */
[----:B------:R-:W-:Y:S05]  /*3910*/  BRA `(.L_x_66) ;  /* 0x0000000000147947 */ /* 0x000fea0003800000 */
.L_x_65:
[----:B------:R-:W-:Y:S02]  /*3920*/  MOV R2, 0x3940 ;  /* 0x0000394000027802 */ /* 0x000fe40000000f00 */
[----:B---3-5:R-:W-:Y:S05]  /*3930*/  CALL.REL.NOINC `($__internal_0_$__cuda_sm10x_tcgen05_guardrail_trap_col_being_dealloced_not_returned_by_alloc) ;  /* 0x0000004000787944 */ /* 0x028fea0003c00000 */
[----:B------:R-:W-:Y:S05]  /*3940*/  BRA `(.L_x_66) ;  /* 0x0000000000087947 */ /* 0x000fea0003800000 */
.L_x_64:
[----:B------:R-:W-:Y:S02]  /*3950*/  MOV R2, 0x3970 ;  /* 0x0000397000027802 */ /* 0x000fe40000000f00 */
[----:B---3-5:R-:W-:Y:S05]  /*3960*/  CALL.REL.NOINC `($__internal_2_$__cuda_sm10x_tcgen05_guardrail_trap_unallocated_columns_being_dealloced) ;  /* 0x0000004000847944 */ /* 0x028fea0003c00000 */
.L_x_66:
[----:B------:R-:W-:Y:S01]  /*3970*/  NOP ;  /* 0x0000000000007918 */ /* 0x000fe20000000000 */
[----:B----4-:R-:W-:Y:S05]  /*3980*/  EXIT ;  /* 0x000000000000794d */ /* 0x010fea0003800000 */
.L_x_48:
[----:B------:R-:W-:-:S09]  /*3990*/  UISETP.NE.OR UP2, UPT, UR8, 0x3, !UP2 ;  /* 0x000000030800788c */ /* 0x000fd2000d745670 */
[----:B------:R-:W-:Y:S05]  /*39a0*/  BRA.U UP2, `(.L_x_67) ;  /* 0x0000000d02407547 */ /* 0x000fea000b800000 */
[----:B------:R-:W1:Y:S01]  /*39b0*/  LDC R0, c[0x0][0xb30] ;  /* 0x0002cc00ff007b82 */ /* 0x000e620000000800 */
[----:B------:R-:W2:Y:S01]  /*39c0*/  LDCU.64 UR8, c[0x0][0x888] ;  /* 0x00011100ff0877ac */ /* 0x000ea20008000a00 */
[----:B------:R-:W-:Y:S02]  /*39d0*/  HFMA2 R29, -RZ, RZ, 0, 0 ;  /* 0x00000000ff1d7431 */ /* 0x000fe400000001ff */
[----:B------:R-:W-:Y:S01]  /*39e0*/  IMAD.MOV.U32 R31, RZ, RZ, 0x1 ;  /* 0x00000001ff1f7424 */ /* 0x000fe200078e00ff */
[----:B------:R-:W-:Y:S01]  /*39f0*/  MOV R23, 0x1000 ;  /* 0x0000100000177802 */ /* 0x000fe20000000f00 */
[----:B------:R-:W4:Y:S01]  /*3a00*/  LDCU.64 UR4, c[0x0][0x890] ;  /* 0x00011200ff0477ac */ /* 0x000f220008000a00 */
[----:B------:R-:W-:Y:S01]  /*3a10*/  IMAD.MOV.U32 R30, RZ, RZ, RZ ;  /* 0x000000ffff1e7224 */ /* 0x000fe200078e00ff */
[----:B------:R-:W3:Y:S01]  /*3a20*/  LDC R19, c[0x0][0x370] ;  /* 0x0000dc00ff137b82 */ /* 0x000ee20000000800 */
[----:B------:R-:W-:Y:S01]  /*3a30*/  UMOV UR7, 0x400 ;  /* 0x0000040000077882 */ /* 0x000fe20000000000 */
[----:B------:R-:W-:-:S02]  /*3a40*/  UPLOP3.LUT UP1, UPT, UPT, UPT, UPT, 0x40, 0x4 ;  /* 0x000000000004789c */ /* 0x000fc40003f2e870 */
[----:B------:R-:W-:-:S04]  /*3a50*/  ULEA UR7, UR37, UR7, 0x18 ;  /* 0x0000000725077291 */ /* 0x000fc8000f8ec0ff */
[----:B------:R-:W3:Y:S01]  /*3a60*/  LDC R2, c[0x0][0xb0c] ;  /* 0x0002c300ff027b82 */ /* 0x000ee20000000800 */
[----:B------:R-:W-:Y:S02]  /*3a70*/  UIADD3 UR13, UPT, UPT, UR7, 0x48, URZ ;  /* 0x00000048070d7890 */ /* 0x000fe4000fffe0ff */
[----:B--2---:R-:W-:Y:S02]  /*3a80*/  UISETP.NE.U32.AND UP2, UPT, UR8, URZ, UPT ;  /* 0x000000ff0800728c */ /* 0x004fe4000bf45070 */
[----:B------:R-:W-:Y:S02]  /*3a90*/  UIADD3 UR17, UPT, UPT, UR7, 0x40, URZ ;  /* 0x0000004007117890 */ /* 0x000fe4000fffe0ff */
[----:B----4-:R-:W-:Y:S01]  /*3aa0*/  UISETP.NE.U32.AND UP3, UPT, UR4, URZ, UPT ;  /* 0x000000ff0400728c */ /* 0x010fe2000bf65070 */
[----:B------:R-:W2:Y:S01]  /*3ab0*/  LDC R18, c[0x0][0xb20] ;  /* 0x0002c800ff127b82 */ /* 0x000ea20000000800 */
[----:B-1----:R-:W-:Y:S01]  /*3ac0*/  ISETP.NE.AND P1, PT, R0, 0x1, PT ;  /* 0x000000010000780c */ /* 0x002fe20003f25270 */
[----:B------:R-:W-:-:S02]  /*3ad0*/  UISETP.NE.AND.EX UP2, UPT, UR9, URZ, UPT, UP2 ;  /* 0x000000ff0900728c */ /* 0x000fc4000bf45320 */
[----:B------:R-:W-:Y:S02]  /*3ae0*/  UPRMT UR13, UR37, 0x654, UR13 ;  /* 0x00000654250d7896 */ /* 0x000fe4000800000d */
[----:B------:R-:W-:Y:S02]  /*3af0*/  UISETP.NE.AND.EX UP3, UPT, UR5, URZ, UPT, UP3 ;  /* 0x000000ff0500728c */ /* 0x000fe4000bf65330 */
[----:B------:R-:W1:Y:S08]  /*3b00*/  LDC.64 R32, c[0x0][0x348] ;  /* 0x0000d200ff207b82 */ /* 0x000e700000000a00 */
[----:B------:R-:W4:Y:S08]  /*3b10*/  LDC.64 R16, c[0x0][0xb10] ;  /* 0x0002c400ff107b82 */ /* 0x000f300000000a00 */
[----:B------:R-:W1:Y:S08]  /*3b20*/  LDC.64 R6, c[0x0][0xb18] ;  /* 0x0002c600ff067b82 */ /* 0x000e700000000a00 */
[----:B------:R-:W1:Y:S08]  /*3b30*/  LDC.64 R4, c[0x0][0xb28] ;  /* 0x0002ca00ff047b82 */ /* 0x000e700000000a00 */
[----:B--23--:R-:W1:Y:S02]  /*3b40*/  LDC R22, c[0x0][0x374] ;  /* 0x0000dd00ff167b82 */ /* 0x00ce640000000800 */
.L_x_76:
[C---:B------:R-:W-:Y:S02]  /*3b50*/  LEA R0, R30.reuse, UR7, 0x3 ;  /* 0x000000071e007c11 */ /* 0x040fe4000f8e18ff */
[----:B------:R-:W-:Y:S02]  /*3b60*/  SHF.L.U32 R3, R29, 0x1f, RZ ;  /* 0x0000001f1d037819 */ /* 0x000fe400000006ff */
[----:B------:R-:W-:Y:S02]  /*3b70*/  LEA R24, R30, UR7, 0x4 ;  /* 0x000000071e187c11 */ /* 0x000fe4000f8e20ff */
[----:B--2---:R-:W2:Y:S02]  /*3b80*/  SYNCS.PHASECHK.TRANS64.TRYWAIT P0, [R0+URZ+0x70], R3 ;  /* 0x00007003000075a7 */ /* 0x004ea400080011ff */
[----:B--2---:R-:W-:Y:S05]  /*3b90*/  @!P0 BRA `(.L_x_68) ;  /* 0x0000003c001c8947 */ /* 0x004fea0003800000 */
.L_x_132:
[----:B------:R-:W-:Y:S01]  /*3ba0*/  ISETP.GE.AND P0, PT, R40, 0x1, PT ;  /* 0x000000012800780c */ /* 0x000fe20003f06270 */
[----:B------:R-:W3:Y:S01]  /*3bb0*/  LDS.128 R24, [R24+0x100] ;  /* 0x0001000018187984 */ /* 0x000ee20000000c00 */
[----:B--2---:R-:W-:Y:S01]  /*3bc0*/  VIADD R0, R0, 0x80 ;  /* 0x0000008000007836 */ /* 0x004fe20000000000 */
[----:B------:R-:W-:Y:S01]  /*3bd0*/  @!PT LDS RZ, [RZ] ;  /* 0x00000000fffff984 */ /* 0x000fe20000000800 */
[----:B------:R-:W-:Y:S01]  /*3be0*/  @!PT LDS RZ, [RZ] ;  /* 0x00000000fffff984 */ /* 0x000fe20000000800 */
[----:B------:R-:W-:Y:S01]  /*3bf0*/  @!PT LDS RZ, [RZ] ;  /* 0x00000000fffff984 */ /* 0x000fe20000000800 */
[----:B------:R-:W-:Y:S01]  /*3c00*/  @!PT LDS RZ, [RZ] ;  /* 0x00000000fffff984 */ /* 0x000fe20000000800 */
[----:B------:R2:W-:Y:S06]  /*3c10*/  MEMBAR.ALL.CTA ;  /* 0x0000000000007992 */ /* 0x0005ec0000008000 */
[----:B--2---:R-:W2:Y:S01]  /*3c20*/  FENCE.VIEW.ASYNC.S ;  /* 0x00000000000073c6 */ /* 0x004ea20000000000 */
[----:B------:R-:W-:Y:S04]  /*3c30*/  PRMT R0, RZ, 0x654, R0 ;  /* 0x00000654ff007816 */ /* 0x000fe80000000000 */
[----:B--2---:R2:W-:Y:S01]  /*3c40*/  SYNCS.ARRIVE.TRANS64.RED.A1T0 RZ, [R0+URZ], RZ ;  /* 0x000000ff00ff79a7 */ /* 0x0045e200081004ff */
[----:B---3--:R-:W-:Y:S11]  /*3c50*/  LOP3.LUT P3, RZ, R26, 0x1, RZ, 0xc0, !PT ;  /* 0x000000011aff7812 */ /* 0x008ff6000786c0ff */
[----:B------:R-:W-:Y:S02]  /*3c60*/  @!UPT UIADD3 URZ, UPT, UPT, URZ, URZ, URZ ;  /* 0x000000fffffff290 */ /* 0x000fe4000fffe0ff */
[----:B------:R-:W-:Y:S02]  /*3c70*/  @P3 MOV R13, R24 ;  /* 0x00000018000d3202 */ /* 0x000fe40000000f00 */
[----:B------:R-:W-:Y:S01]  /*3c80*/  @P3 LOP3.LUT R8, R25, 0xffff, RZ, 0xc0, !PT ;  /* 0x0000ffff19083812 */ /* 0x000fe200078ec0ff */
[----:B--2---:R-:W-:Y:S06]  /*3c90*/  @!P0 BRA `(.L_x_69) ;  /* 0x0000000000a48947 */ /* 0x004fec0003800000 */
[----:B-1----:R-:W-:Y:S01]  /*3ca0*/  IMAD.HI.U32 R35, R22, R7, RZ ;  /* 0x0000000716237227 */ /* 0x002fe200078e00ff */
[----:B------:R-:W-:Y:S02]  /*3cb0*/  ISETP.NE.AND P0, PT, R6, 0x1, PT ;  /* 0x000000010600780c */ /* 0x000fe40003f05270 */
[----:B------:R-:W-:Y:S01]  /*3cc0*/  ISETP.NE.AND P2, PT, R40, 0x1, PT ;  /* 0x000000012800780c */ /* 0x000fe20003f45270 */
[----:B----4-:R-:W-:Y:S01]  /*3cd0*/  IMAD.HI.U32 R34, R19, R16, RZ ;  /* 0x0000001013227227 */ /* 0x010fe200078e00ff */
[----:B------:R-:W-:Y:S02]  /*3ce0*/  SHF.R.U32.HI R35, RZ, R18, R35 ;  /* 0x00000012ff237219 */ /* 0x000fe40000011623 */
[----:B------:R-:W-:Y:S01]  /*3cf0*/  ISETP.NE.AND P4, PT, R2, 0x1, PT ;  /* 0x000000010200780c */ /* 0x000fe20003f85270 */
[----:B------:R-:W-:Y:S01]  /*3d00*/  IMAD.HI.U32 R36, R13, R16, RZ ;  /* 0x000000100d247227 */ /* 0x000fe200078e00ff */
[----:B------:R-:W-:Y:S02]  /*3d10*/  SHF.R.U32.HI R34, RZ, R17, R34 ;  /* 0x00000011ff227219 */ /* 0x000fe40000011622 */
[----:B------:R-:W-:Y:S01]  /*3d20*/  SEL R3, R22, R35, !P0 ;  /* 0x0000002316037207 */ /* 0x000fe20004000000 */
[C---:B------:R-:W-:Y:S01]  /*3d30*/  IMAD.HI.U32 R35, R8.reuse, R7, RZ ;  /* 0x0000000708237227 */ /* 0x040fe200078e00ff */
[----:B------:R-:W-:Y:S02]  /*3d40*/  SEL R11, R19, R34, !P4 ;  /* 0x00000022130b7207 */ /* 0x000fe40006000000 */
[----:B------:R-:W-:Y:S01]  /*3d50*/  SHF.R.U32.HI R36, RZ, R17, R36 ;  /* 0x00000011ff247219 */ /* 0x000fe20000011624 */
[----:B------:R-:W-:Y:S01]  /*3d60*/  IMAD.HI.U32 R38, R3, R4, RZ ;  /* 0x0000000403267227 */ /* 0x000fe200078e00ff */
[----:B------:R-:W-:Y:S03]  /*3d70*/  SHF.R.U32.HI R35, RZ, R18, R35 ;  /* 0x00000012ff237219 */ /* 0x000fe60000011623 */
[----:B------:R-:W-:Y:S01]  /*3d80*/  IMAD.HI.U32 R34, R11, R4, RZ ;  /* 0x000000040b227227 */ /* 0x000fe200078e00ff */
[----:B------:R-:W-:Y:S02]  /*3d90*/  @P2 SHF.R.U32.HI R3, RZ, R5, R38 ;  /* 0x00000005ff032219 */ /* 0x000fe40000011626 */
[----:B------:R-:W-:Y:S02]  /*3da0*/  SEL R9, R8, R35, !P0 ;  /* 0x0000002308097207 */ /* 0x000fe40004000000 */
[----:B------:R-:W-:Y:S01]  /*3db0*/  @P2 SHF.R.U32.HI R11, RZ, R5, R34 ;  /* 0x00000005ff0b2219 */ /* 0x000fe20000011622 */
[C---:B------:R-:W-:Y:S01]  /*3dc0*/  IMAD R10, R40.reuse, R3, RZ ;  /* 0x00000003280a7224 */ /* 0x040fe200078e02ff */
[----:B------:R-:W-:Y:S01]  /*3dd0*/  SEL R3, R13, R36, !P4 ;  /* 0x000000240d037207 */ /* 0x000fe20006000000 */
[C---:B------:R-:W-:Y:S03]  /*3de0*/  IMAD.HI.U32 R14, R9.reuse, R4, RZ ;  /* 0x00000004090e7227 */ /* 0x040fe600078e00ff */
[----:B------:R-:W-:Y:S01]  /*3df0*/  ISETP.GE.AND P0, PT, R9, R10, PT ;  /* 0x0000000a0900720c */ /* 0x000fe20003f06270 */
[C---:B------:R-:W-:Y:S01]  /*3e00*/  IMAD R12, R40.reuse, R11, RZ ;  /* 0x0000000b280c7224 */ /* 0x040fe200078e02ff */
[-C--:B------:R-:W-:Y:S04]  /*3e10*/  SHF.R.U32.HI R14, RZ, R5.reuse, R14 ;  /* 0x00000005ff0e7219 */ /* 0x080fe8000001160e */
[----:B------:R-:W-:Y:S02]  /*3e20*/  ISETP.GE.OR P0, PT, R3, R12, P0 ;  /* 0x0000000c0300720c */ /* 0x000fe40000706670 */
[----:B------:R-:W-:Y:S05]  /*3e30*/  SEL R15, R9, R14, !P2 ;  /* 0x0000000e090f7207 */ /* 0x000fea0005000000 */
[----:B------:R-:W-:Y:S04]  /*3e40*/  IMAD.MOV R14, RZ, RZ, -R15 ;  /* 0x000000ffff0e7224 */ /* 0x000fe800078e0a0f */
[----:B------:R-:W-:Y:S02]  /*3e50*/  IMAD R14, R40, R14, R9 ;  /* 0x0000000e280e7224 */ /* 0x000fe400078e0209 */
[C---:B------:R-:W-:Y:S05]  /*3e60*/  @!P0 IMAD.HI.U32 R10, R3.reuse, R4, RZ ;  /* 0x00000004030a8227 */ /* 0x040fea00078e00ff */
[----:B------:R-:W-:Y:S04]  /*3e70*/  @!P0 SHF.R.U32.HI R10, RZ, R5, R10 ;  /* 0x00000005ff0a8219 */ /* 0x000fe8000001160a */
[----:B------:R-:W-:Y:S01]  /*3e80*/  @!P0 SEL R0, R3, R10, !P2 ;  /* 0x0000000a03008207 */ /* 0x000fe20005000000 */
[----:B------:R-:W-:Y:S03]  /*3e90*/  IMAD.MOV R10, RZ, RZ, -R3 ;  /* 0x000000ffff0a7224 */ /* 0x000fe600078e0a03 */
[----:B------:R-:W-:Y:S01]  /*3ea0*/  @!P0 IADD3 R15, PT, PT, R15, -R0, RZ ;  /* 0x800000000f0f8210 */ /* 0x000fe20007ffe0ff */
[----:B------:R-:W-:Y:S01]  /*3eb0*/  @!P0 IMAD R0, R11, R14, R0 ;  /* 0x0000000e0b008224 */ /* 0x000fe200078e0200 */
[----:B------:R-:W-:Y:S01]  /*3ec0*/  IADD3 R11, PT, PT, -R9, RZ, RZ ;  /* 0x000000ff090b7210 */ /* 0x000fe20007ffe1ff */
[----:B------:R-:W-:Y:S02]  /*3ed0*/  IMAD R13, R2, R10, R13 ;  /* 0x0000000a020d7224 */ /* 0x000fe400078e020d */
[----:B------:R-:W-:Y:S02]  /*3ee0*/  @!P0 IMAD R9, R15, R40, R3 ;  /* 0x000000280f098224 */ /* 0x000fe400078e0203 */
[----:B------:R-:W-:Y:S02]  /*3ef0*/  @!P0 IMAD.MOV.U32 R3, RZ, RZ, R0 ;  /* 0x000000ffff038224 */ /* 0x000fe400078e0000 */
[----:B------:R-:W-:Y:S02]  /*3f00*/  IMAD R8, R6, R11, R8 ;  /* 0x0000000b06087224 */ /* 0x000fe400078e0208 */
[----:B------:R-:W-:Y:S02]  /*3f10*/  IMAD R13, R3, R2, R13 ;  /* 0x00000002030d7224 */ /* 0x000fe400078e020d */
[----:B------:R-:W-:Y:S02]  /*3f20*/  IMAD R8, R9, R6, R8 ;  /* 0x0000000609087224 */ /* 0x000fe400078e0208 */
.L_x_69:
[----:B------:R-:W-:Y:S05]  /*3f30*/  BRA.U UP1, `(.L_x_70) ;  /* 0x0000000101107547 */ /* 0x000fea000b800000 */
[----:B------:R-:W-:Y:S04]  /*3f40*/  MOV R0, UR6 ;  /* 0x0000000600007c02 */ /* 0x000fe80008000f00 */
[----:B------:R-:W-:Y:S04]  /*3f50*/  SHF.L.U32 R3, R0, 0x1f, RZ ;  /* 0x0000001f00037819 */ /* 0x000fe800000006ff */
[----:B------:R-:W2:Y:S02]  /*3f60*/  SYNCS.PHASECHK.TRANS64.TRYWAIT P0, [UR7+0x68], R3 ;  /* 0x00006803ff0075a7 */ /* 0x000ea40008001107 */
[----:B--2---:R-:W-:Y:S05]  /*3f70*/  @!P0 BRA `(.L_x_71) ;  /* 0x0000003800388947 */ /* 0x004fea0003800000 */
.L_x_70:
[----:B------:R-:W-:Y:S02]  /*3f80*/  R2UR UR19, R21 ;  /* 0x00000000151372ca */ /* 0x000fe400000e0000 */
[----:B------:R-:W-:Y:S02]  /*3f90*/  R2UR UR18, R20 ;  /* 0x00000000141272ca */ /* 0x000fe400000e0000 */
[----:B------:R-:W-:Y:S02]  /*3fa0*/  ISETP.NE.U32.AND P2, PT, RZ, UR4, PT ;  /* 0x00000004ff007c0c */ /* 0x000fe4000bf45070 */
[----:B------:R-:W-:Y:S02]  /*3fb0*/  SHF.L.U32 R12, R31, 0x1f, RZ ;  /* 0x0000001f1f0c7819 */ /* 0x000fe400000006ff */
[----:B------:R-:W-:Y:S05]  /*3fc0*/  ISETP.NE.AND.EX P2, PT, RZ, UR5, PT, P2 ;  /* 0x00000005ff007c0c */ /* 0x000fea000bf45320 */
[----:B------:R-:W-:Y:S02]  /*3fd0*/  USHF.L.U32 UR19, UR19, 0x6, URZ ;  /* 0x0000000613137899 */ /* 0x000fe400080006ff */
[----:B------:R-:W-:Y:S01]  /*3fe0*/  USHF.L.U32 UR18, UR18, 0x7, URZ ;  /* 0x0000000712127899 */ /* 0x000fe200080006ff */
[----:B------:R-:W-:Y:S11]  /*3ff0*/  BRA.U !UP3, `(.L_x_72) ;  /* 0x000000010b347547 */ /* 0x000ff6000b800000 */
[----:B------:R-:W-:Y:S01]  /*4000*/  UPLOP3.LUT UP0, UPT, UPT, UPT, UP2, 0x80, 0x8 ;  /* 0x000000000008789c */ /* 0x000fe20003f0f020 */
[----:B--2---:R-:W-:Y:S02]  /*4010*/  HFMA2 R0, -RZ, RZ, 0, 5.9604644775390625e-08 ;  /* 0x00000001ff007431 */ /* 0x004fe400000001ff */
[----:B------:R-:W-:Y:S03]  /*4020*/  IMAD.MOV.U32 R95, RZ, RZ, 0x1 ;  /* 0x00000001ff5f7424 */ /* 0x000fe600078e00ff */
[----:B------:R-:W-:Y:S05]  /*4030*/  PLOP3.LUT P0, PT, PT, PT, UP0, 0x80, 0x8 ;  /* 0x000000000008781c */ /* 0x000fea0003f0f008 */
[----:B------:R-:W2:Y:S01]  /*4040*/  @UP0 LDCU.64 UR10, c[0x0][0x888] ;  /* 0x00011100ff0a07ac */ /* 0x000ea20008000a00 */
[----:B------:R-:W-:Y:S07]  /*4050*/  @UP0 UIMAD UR8, UR36, UR4, URZ ;  /* 0x00000004240802a4 */ /* 0x000fee000f8e02ff */
[----:B------:R-:W-:Y:S01]  /*4060*/  @!P0 PRMT R95, R0, 0x7610, R95 ;  /* 0x00007610005f8816 */ /* 0x000fe2000000005f */
[----:B--2---:R-:W-:Y:S03]  /*4070*/  @UP0 UIMAD.WIDE UR10, UR8, 0x4, UR10 ;  /* 0x00000004080a08a5 */ /* 0x004fe6000f8e020a */
[----:B------:R-:W2:Y:S03]  /*4080*/  @!UP0 LDCU UR8, c[0x0][0x880] ;  /* 0x00011000ff0887ac */ /* 0x000ea60008000800 */
[----:B------:R-:W-:Y:S01]  /*4090*/  IMAD.U32 R10, RZ, RZ, UR10 ;  /* 0x0000000aff0a7e24 */ /* 0x000fe2000f8e00ff */
[----:B------:R-:W-:Y:S05]  /*40a0*/  MOV R11, UR11 ;  /* 0x0000000b000b7c02 */ /* 0x000fea0008000f00 */
[----:B-----5:R3:W5:Y:S02]  /*40b0*/  @P0 LDG.E R49, desc[UR46][R10.64] ;  /* 0x0000002e0a310981 */ /* 0x020764000c1e1900 */
[----:B--23--:R-:W-:Y:S07]  /*40c0*/  @!P0 IMAD.U32 R49, RZ, RZ, UR8 ;  /* 0x00000008ff318e24 */ /* 0x00cfee000f8e00ff */
.L_x_72:
[----:B-----5:R-:W-:Y:S01]  /*40d0*/  @!P2 FSETP.EQ.AND P0, PT, R49, RZ, PT ;  /* 0x000000ff3100a20b */ /* 0x020fe20003f02000 */
[----:B------:R-:W-:Y:S01]  /*40e0*/  @!UPT UIADD3 URZ, UPT, UPT, URZ, URZ, URZ ;  /* 0x000000fffffff290 */ /* 0x000fe2000fffe0ff */
[----:B------:R-:W-:Y:S11]  /*40f0*/  @!P2 BRA `(.L_x_73) ;  /* 0x000000000014a947 */ /* 0x000ff60003800000 */
[----:B------:R-:W-:Y:S02]  /*4100*/  LOP3.LUT P2, RZ, R95, 0xff, RZ, 0xc0, !PT ;  /* 0x000000ff5fff7812 */ /* 0x000fe4000784c0ff */
[----:B------:R-:W-:Y:S04]  /*4110*/  PLOP3.LUT P0, PT, PT, PT, UP0, 0x80, 0x8 ;  /* 0x000000000008781c */ /* 0x000fe80003f0f008 */
[----:B------:R-:W-:Y:S07]  /*4120*/  PLOP3.LUT P0, PT, P0, PT, PT, 0x8, 0x80 ;  /* 0x000000000080781c */ /* 0x000fee000070e170 */
[----:B------:R-:W-:Y:S11]  /*4130*/  @P2 FSETP.EQ.AND P0, PT, R49, RZ, PT ;  /* 0x000000ff3100220b */ /* 0x000ff60003f02000 */
[----:B------:R-:W-:Y:S02]  /*4140*/  @!UPT UIADD3 URZ, UPT, UPT, URZ, URZ, URZ ;  /* 0x000000fffffff290 */ /* 0x000fe4000fffe0ff */
.L_x_73:
[----:B------:R-:W3:Y:S01]  /*4150*/  SYNCS.PHASECHK.TRANS64.TRYWAIT P2, [UR7+0x50], R12 ;  /* 0x0000500cff0075a7 */ /* 0x000ee20008041107 */
[----:B------:R-:W-:Y:S04]  /*4160*/  ELECT P4, URZ, PT ;  /* 0x0000000000ff782f */ /* 0x000fe80003880000 */
[----:B------:R-:W-:Y:S11]  /*4170*/  PLOP3.LUT P4, PT, P0, P4, PT, 0xf2, 0x2f ;  /* 0x00000000002f781c */ /* 0x000ff60000789e72 */
[----:B------:R-:W-:Y:S02]  /*4180*/  @!UPT UIADD3 URZ, UPT, UPT, URZ, URZ, URZ ;  /* 0x000000fffffff290 */ /* 0x000fe4000fffe0ff */
[----:B-1----:R-:W-:Y:S05]  /*4190*/  @!P4 IADD3 R21, P0, PT, R32, 0x580, RZ ;  /* 0x000005802015c810 */ /* 0x002fea0007f1e0ff */
[----:B------:R-:W-:Y:S01]  /*41a0*/  @!P4 IMAD.X R20, RZ, RZ, R33, P0 ;  /* 0x000000ffff14c224 */ /* 0x000fe200000e0621 */
[----:B---3--:R-:W-:Y:S07]  /*41b0*/  @!P2 BRA `(.L_x_74) ;  /* 0x0000003400c0a947 */ /* 0x008fee0003800000 */
.L_x_135:
[----:B------:R-:W3:Y:S01]  /*41c0*/  LDC.64 R14, c[0x0][0xb10] ;  /* 0x0002c400ff0e7b82 */ /* 0x000ee20000000a00 */
[----:B------:R-:W-:Y:S01]  /*41d0*/  @!P4 R2UR UR8, R20 ;  /* 0x000000001408c2ca */ /* 0x000fe200000e0000 */
[----:B------:R-:W-:Y:S01]  /*41e0*/  VOTEU.ALL UP1, P4 ;  /* 0x0000000000ff7886 */ /* 0x000fe20002020000 */
[----:B------:R-:W-:Y:S01]  /*41f0*/  @!P4 R2UR UR9, R21 ;  /* 0x000000001509c2ca */ /* 0x000fe200000e0000 */
[----:B------:R-:W-:Y:S01]  /*4200*/  UMOV UR10, 0x0 ;  /* 0x00000000000a7882 */ /* 0x000fe20000000000 */
[----:B------:R-:W-:Y:S03]  /*4210*/  UMOV UR11, 0x10000000 ;  /* 0x10000000000b7882 */ /* 0x000fe60000000000 */
[----:B------:R-:W5:Y:S01]  /*4220*/  LDC.64 R10, c[0x0][0xb18] ;  /* 0x0002c600ff0a7b82 */ /* 0x000f620000000a00 */
[----:B------:R-:W-:Y:S01]  /*4230*/  @!UP1 UIADD3 UR16, UPT, UPT, UR7, 0x200, URZ ;  /* 0x0000020007109890 */ /* 0x000fe2000fffe0ff */
[----:B------:R-:W-:Y:S01]  /*4240*/  @P3 SHF.R.U32.HI R28, RZ, 0x10, R25 ;  /* 0x00000010ff1c3819 */ /* 0x000fe20000011619 */
[----:B------:R-:W-:Y:S01]  /*4250*/  VOTEU.ALL UP1, P4 ;  /* 0x0000000000ff7886 */ /* 0x000fe20002020000 */
[----:B------:R-:W-:Y:S01]  /*4260*/  UMOV UR20, UR36 ;  /* 0x0000002400147c82 */ /* 0x000fe20008000000 */
[----:B------:R-:W-:Y:S03]  /*4270*/  VIADD R30, R30, 0x1 ;  /* 0x000000011e1e7836 */ /* 0x000fe60000000000 */
[----:B--2---:R-:W2:Y:S01]  /*4280*/  @!P1 LDC R0, c[0x0][0xb20] ;  /* 0x0002c800ff009b82 */ /* 0x004ea20000000800 */
[----:B------:R-:W-:Y:S01]  /*4290*/  IMAD.U32 R21, RZ, RZ, UR8 ;  /* 0x00000008ff157e24 */ /* 0x000fe2000f8e00ff */
[----:B------:R-:W-:Y:S06]  /*42a0*/  UPRMT UR8, UR37, 0x654, UR17 ;  /* 0x0000065425087896 */ /* 0x000fec0008000011 */
[----:B-1----:R-:W1:Y:S01]  /*42b0*/  @!P1 LDC R3, c[0x0][0xb0c] ;  /* 0x0002c300ff039b82 */ /* 0x002e620000000800 */
[----:B------:R-:W-:Y:S01]  /*42c0*/  IMAD.U32 R20, RZ, RZ, UR9 ;  /* 0x00000009ff147e24 */ /* 0x000fe2000f8e00ff */
[----:B------:R-:W-:Y:S04]  /*42d0*/  @!P4 R2UR UR15, R21 ;  /* 0x00000000150fc2ca */ /* 0x000fe800000e0000 */
[----:B------:R-:W-:Y:S01]  /*42e0*/  @!P4 R2UR UR14, R20 ;  /* 0x00000000140ec2ca */ /* 0x000fe200000e0000 */
[----:B------:R-:W-:Y:S11]  /*42f0*/  @!P4 IMAD.MOV.U32 R20, RZ, RZ, 0x1000 ;  /* 0x00001000ff14c424 */ /* 0x000ff600078e00ff */
[----:B------:R-:W-:Y:S01]  /*4300*/  @!UPT UIADD3 URZ, UPT, UPT, URZ, URZ, URZ ;  /* 0x000000fffffff290 */ /* 0x000fe2000fffe0ff */
[----:B------:R1:W-:Y:S01]  /*4310*/  @!UP1 UTMALDG.3D [UR16], [UR14], desc[UR10] ;  /* 0x00000a100e0095b4 */ /* 0x0003e20008011000 */
[----:B------:R1:W-:Y:S02]  /*4320*/  @!P4 SYNCS.ARRIVE.TRANS64.RED.A0TR RZ, [UR7+0x40], R20 ;  /* 0x00004014ffffc9a7 */ /* 0x0003e40008300407 */
[----:B-1----:R-:W-:Y:S01]  /*4330*/  @!P1 ISETP.NE.AND P2, PT, R3, 0x1, PT ;  /* 0x000000010300980c */ /* 0x002fe20003f45270 */
[C---:B---3--:R-:W-:Y:S01]  /*4340*/  @!P1 IMAD.HI.U32 R14, R13.reuse, R14, RZ ;  /* 0x0000000e0d0e9227 */ /* 0x048fe200078e00ff */
[----:B-----5:R-:W-:Y:S03]  /*4350*/  @!P1 ISETP.NE.AND P0, PT, R10, 0x1, PT ;  /* 0x000000010a00980c */ /* 0x020fe60003f05270 */
[C---:B------:R-:W-:Y:S01]  /*4360*/  @!P1 IMAD.HI.U32 R11, R8.reuse, R11, RZ ;  /* 0x0000000b080b9227 */ /* 0x040fe200078e00ff */
[----:B------:R-:W-:Y:S04]  /*4370*/  @!P1 SHF.R.U32.HI R14, RZ, R15, R14 ;  /* 0x0000000fff0e9219 */ /* 0x000fe8000001160e */
[----:B--2---:R-:W-:Y:S01]  /*4380*/  @!P1 SHF.R.U32.HI R9, RZ, R0, R11 ;  /* 0x00000000ff099219 */ /* 0x004fe2000001160b */
[----:B------:R-:W-:Y:S01]  /*4390*/  SYNCS.ARRIVE.TRANS64.RED.A1T0 RZ, [UR8], RZ ;  /* 0x000000ffffff79a7 */ /* 0x000fe20008100408 */
[----:B------:R-:W-:Y:S02]  /*43a0*/  @!P1 SEL R14, R13, R14, !P2 ;  /* 0x0000000e0d0e9207 */ /* 0x000fe40005000000 */
[----:B------:R-:W-:Y:S01]  /*43b0*/  @!P1 SEL R9, R8, R9, !P0 ;  /* 0x0000000908099207 */ /* 0x000fe20004000000 */
[----:B------:R-:W1:Y:S04]  /*43c0*/  SYNCS.PHASECHK.TRANS64.TRYWAIT P5, [UR7+0x58], R12 ;  /* 0x0000580cff0075a7 */ /* 0x000e6800080a1107 */
[----:B------:R-:W-:Y:S02]  /*43d0*/  @!P1 IMAD.IADD R0, R9, 0x1, -R14 ;  /* 0x0000000109009824 */ /* 0x000fe400078e0a0e */
[----:B------:R-:W-:Y:S02]  /*43e0*/  @!P1 IMAD.IADD R9, R14, 0x1, -R9 ;  /* 0x000000010e099824 */ /* 0x000fe400078e0a09 */
[----:B------:R-:W-:Y:S02]  /*43f0*/  @!P1 IMAD R13, R0, R3, R13 ;  /* 0x00000003000d9224 */ /* 0x000fe400078e020d */
[----:B------:R-:W-:Y:S01]  /*4400*/  @!P1 IMAD R8, R9, R10, R8 ;  /* 0x0000000a09089224 */ /* 0x000fe200078e0208 */
[----:B-1----:R-:W-:Y:S06]  /*4410*/  @!P5 BRA `(.L_x_75) ;  /* 0x000000340040d947 */ /* 0x002fec0003800000 */
.L_x_137:
[----:B-1----:R-:W-:Y:S01]  /*4420*/  @!P4 IADD3 R3, P0, PT, R32, 0x580, RZ ;  /* 0x000005802003c810 */ /* 0x002fe20007f1e0ff */
[----:B------:R-:W-:Y:S01]  /*4430*/  VOTEU.ALL UP1, P4 ;  /* 0x0000000000ff7886 */ /* 0x000fe20002020000 */
[----:B------:R-:W-:Y:S01]  /*4440*/  UMOV UR20, 0x0 ;  /* 0x0000000000147882 */ /* 0x000fe20000000000 */
[----:B------:R-:W-:Y:S01]  /*4450*/  UMOV UR21, 0x10000000 ;  /* 0x1000000000157882 */ /* 0x000fe20000000000 */
[----:B------:R-:W-:Y:S01]  /*4460*/  @!P4 R2UR UR9, R3 ;  /* 0x000000000309c2ca */ /* 0x000fe200000e0000 */
[----:B------:R-:W-:Y:S01]  /*4470*/  @!P4 IMAD.X R0, RZ, RZ, R33, P0 ;  /* 0x000000ffff00c224 */ /* 0x000fe200000e0621 */
[----:B------:R-:W-:Y:S01]  /*4480*/  @!UP1 UIADD3 UR10, UPT, UPT, UR18, 0x40, URZ ;  /* 0x00000040120a9890 */ /* 0x000fe2000fffe0ff */
[----:B------:R-:W-:Y:S01]  /*4490*/  ISETP.NE.AND P0, PT, R30, 0x2, PT ;  /* 0x000000021e00780c */ /* 0x000fe20003f05270 */
[----:B------:R-:W-:Y:S01]  /*44a0*/  UMOV UR11, UR19 ;  /* 0x00000013000b7c82 */ /* 0x000fe20008000000 */
[----:B------:R-:W-:Y:S01]  /*44b0*/  UMOV UR12, UR36 ;  /* 0x00000024000c7c82 */ /* 0x000fe20008000000 */
[----:B------:R-:W-:Y:S01]  /*44c0*/  @!P4 R2UR UR8, R0 ;  /* 0x000000000008c2ca */ /* 0x000fe200000e0000 */
[----:B------:R-:W-:Y:S01]  /*44d0*/  IMAD.IADD R20, R8, 0x1, R94 ;  /* 0x0000000108147824 */ /* 0x000fe200078e025e */
[----:B------:R-:W-:Y:S01]  /*44e0*/  @P3 R2UR UR36, R28 ;  /* 0x000000001c2432ca */ /* 0x000fe200000e0000 */
[----:B------:R-:W-:Y:S01]  /*44f0*/  IMAD.IADD R21, R13, 0x1, R96 ;  /* 0x000000010d157824 */ /* 0x000fe200078e0260 */
[----:B------:R-:W-:Y:S02]  /*4500*/  SEL R0, RZ, 0x1, P0 ;  /* 0x00000001ff007807 */ /* 0x000fe40000000000 */
[----:B------:R-:W-:Y:S01]  /*4510*/  LOP3.LUT R31, R31, 0x1, RZ, 0x3c, !PT ;  /* 0x000000011f1f7812 */ /* 0x000fe200078e3cff */
[----:B------:R-:W-:Y:S01]  /*4520*/  IMAD.U32 R10, RZ, RZ, UR9 ;  /* 0x00000009ff0a7e24 */ /* 0x000fe2000f8e00ff */
[----:B------:R-:W-:Y:S01]  /*4530*/  @!UP1 UIADD3 UR9, UPT, UPT, UR7, 0x48, URZ ;  /* 0x0000004807099890 */ /* 0x000fe2000fffe0ff */
[----:B------:R-:W-:Y:S02]  /*4540*/  LOP3.LUT R29, R29, R0, RZ, 0x3c, !PT ;  /* 0x000000001d1d7212 */ /* 0x000fe400078e3cff */
[----:B------:R-:W-:Y:S02]  /*4550*/  SEL R30, R30, RZ, P0 ;  /* 0x000000ff1e1e7207 */ /* 0x000fe40000000000 */
[----:B------:R-:W-:Y:S01]  /*4560*/  IMAD.U32 R11, RZ, RZ, UR8 ;  /* 0x00000008ff0b7e24 */ /* 0x000fe2000f8e00ff */
[----:B------:R-:W-:Y:S01]  /*4570*/  @!P4 R2UR UR14, R10 ;  /* 0x000000000a0ec2ca */ /* 0x000fe200000e0000 */
[----:B------:R-:W-:Y:S01]  /*4580*/  @!UP1 UIADD3 UR8, UPT, UPT, UR7, 0x1200, URZ ;  /* 0x0000120007089890 */ /* 0x000fe2000fffe0ff */
[----:B------:R-:W-:Y:S02]  /*4590*/  VOTEU.ALL UP1, P4 ;  /* 0x0000000000ff7886 */ /* 0x000fe40002020000 */
[----:B------:R-:W-:Y:S11]  /*45a0*/  @!P4 R2UR UR15, R11 ;  /* 0x000000000b0fc2ca */ /* 0x000ff600000e0000 */
[----:B------:R-:W-:Y:S02]  /*45b0*/  @!UPT UIADD3 URZ, UPT, UPT, URZ, URZ, URZ ;  /* 0x000000fffffff290 */ /* 0x000fe4000fffe0ff */
[----:B------:R2:W-:Y:S01]  /*45c0*/  @!UP1 UTMALDG.3D [UR8], [UR14], desc[UR20] ;  /* 0x000014080e0095b4 */ /* 0x0005e20008011000 */
[----:B------:R2:W-:Y:S01]  /*45d0*/  @!P4 SYNCS.ARRIVE.TRANS64.RED.A0TR RZ, [UR7+0x48], R23 ;  /* 0x00004817ffffc9a7 */ /* 0x0005e20008300407 */
[----:B------:R-:W-:Y:S01]  /*45e0*/  UPLOP3.LUT UP1, UPT, UPT, UPT, UPT, 0x80, 0x8 ;  /* 0x000000000008789c */ /* 0x000fe20003f2f070 */
[----:B------:R-:W-:Y:S01]  /*45f0*/  SYNCS.ARRIVE.TRANS64.RED.A1T0 RZ, [UR13], RZ ;  /* 0x000000ffffff79a7 */ /* 0x000fe2000810040d */
[----:B------:R-:W-:Y:S09]  /*4600*/  @P3 BRA `(.L_x_76) ;  /* 0xfffffff400503947 */ /* 0x000ff2000383ffff */
[----:B------:R-:W-:-:S04]  /*4610*/  SHF.L.U32 R3, R31, 0x1f, RZ ;  /* 0x0000001f1f037819 */ /* 0x000fc800000006ff */
[----:B------:R-:W1:Y:S02]  /*4620*/  SYNCS.PHASECHK.TRANS64.TRYWAIT P0, [UR7+0x50], R3 ;  /* 0x00005003ff0075a7 */ /* 0x000e640008001107 */
[----:B-1----:R-:W-:Y:S05]  /*4630*/  @!P0 BRA `(.L_x_77) ;  /* 0x0000003000d08947 */ /* 0x002fea0003800000 */
.L_x_139:
[----:B-1----:R-:W-:-:S07]  /*4640*/  MOV R0, UR7 ;  /* 0x0000000700007c02 */ /* 0x002fce0008000f00 */
.L_x_78:
[----:B-1----:R-:W-:-:S04]  /*4650*/  SHF.L.U32 R3, R31, 0x1f, RZ ;  /* 0x0000001f1f037819 */ /* 0x002fc800000006ff */
[----:B------:R1:W3:Y:S03]  /*4660*/  SYNCS.PHASECHK.TRANS64.TRYWAIT P0, [R0+URZ+0x58], R3 ;  /* 0x00005803000075a7 */ /* 0x0002e600080011ff */
[----:B---3--:R-:W-:Y:S05]  /*4670*/  @!P0 NANOSLEEP.SYNCS 0x989680 ;  /* 0x009896800000895d */ /* 0x008fea0003900000 */
[----:B------:R-:W3:Y:S02]  /*4680*/  @!P0 SYNCS.PHASECHK.TRANS64 P0, [R0+URZ+0x58], R3 ;  /* 0x00005803000085a7 */ /* 0x000ee400080010ff */
[----:B--23--:R-:W-:Y:S05]  /*4690*/  @P0 EXIT ;  /* 0x000000000000094d */ /* 0x00cfea0003800000 */
[----:B------:R-:W-:Y:S05]  /*46a0*/  BRA `(.L_x_78) ;  /* 0xfffffffc00e87947 */ /* 0x000fea000383ffff */
.L_x_67:
[----:B------:R-:W-:-:S06]  /*46b0*/  UISETP.GE.AND UP1, UPT, UR8, 0x4, UPT ;  /* 0x000000040800788c */ /* 0x000fcc000bf26270 */
[----:B------:R-:W-:-:S13]  /*46c0*/  PLOP3.LUT P0, PT, PT, PT, UP1, 0x80, 0x8 ;  /* 0x000000000008781c */ /* 0x000fda0003f0f018 */
[----:B------:R-:W-:Y:S05]  /*46d0*/  @!P0 EXIT ;  /* 0x000000000000894d */ /* 0x000fea0003800000 */
[----:B------:R-:W-:Y:S01]  /*46e0*/  BAR.SYNC.DEFER_BLOCKING 0x6, 0xa0 ;  /* 0x0182800000007b1d */ /* 0x000fe20000010000 */
[C---:B------:R-:W-:Y:S01]  /*46f0*/  IMAD.SHL.U32 R7, R108.reuse, 0x40, RZ ;  /* 0x000000406c077824 */ /* 0x040fe200078e00ff */
[C---:B------:R-:W-:Y:S01]  /*4700*/  LOP3.LUT R110, R108.reuse, 0x60, RZ, 0xc0, !PT ;  /* 0x000000606c6e7812 */ /* 0x040fe200078ec0ff */
[C---:B------:R-:W-:Y:S01]  /*4710*/  IMAD.SHL.U32 R100, R108.reuse, 0x20, RZ ;  /* 0x000000206c647824 */ /* 0x040fe200078e00ff */
[----:B------:R-:W-:Y:S01]  /*4720*/  CS2R R106, SRZ ;  /* 0x00000000006a7805 */ /* 0x000fe2000001ff00 */
[C---:B------:R-:W-:Y:S01]  /*4730*/  IMAD.SHL.U32 R0, R108.reuse, 0x2, RZ ;  /* 0x000000026c007824 */ /* 0x040fe200078e00ff */
[----:B------:R-:W-:Y:S02]  /*4740*/  UMOV UR49, 0x400 ;  /* 0x0000040000317882 */ /* 0x000fe40000000000 */
[----:B------:R-:W1:Y:S01]  /*4750*/  LDC R99, c[0x0][0x370] ;  /* 0x0000dc00ff637b82 */ /* 0x000e620000000800 */
[----:B------:R-:W-:Y:S01]  /*4760*/  ULEA UR49, UR37, UR49, 0x18 ;  /* 0x0000003125317291 */ /* 0x000fe2000f8ec0ff */
[----:B------:R-:W-:Y:S01]  /*4770*/  LOP3.LUT R5, R7, 0x180, RZ, 0xc0, !PT ;  /* 0x0000018007057812 */ /* 0x000fe200078ec0ff */
[----:B------:R-:W-:Y:S01]  /*4780*/  IMAD.U32 R46, R108, 0x10000, RZ ;  /* 0x000100006c2e7824 */ /* 0x000fe200078e00ff */
[----:B------:R-:W-:Y:S01]  /*4790*/  LOP3.LUT R100, R100, 0xc00, RZ, 0xc0, !PT ;  /* 0x00000c0064647812 */ /* 0x000fe200078ec0ff */
[----:B------:R-:W-:Y:S01]  /*47a0*/  UIADD3 UR4, UPT, UPT, UR49, 0x2200, URZ ;  /* 0x0000220031047890 */ /* 0x000fe2000fffe0ff */
[----:B------:R-:W-:Y:S01]  /*47b0*/  LOP3.LUT R0, R5, 0x20, R0, 0xf8, !PT ;  /* 0x0000002005007812 */ /* 0x000fe200078ef800 */
[----:B------:R-:W-:Y:S01]  /*47c0*/  IMAD.SHL.U32 R5, R108, 0x8, RZ ;  /* 0x000000086c057824 */ /* 0x000fe200078e00ff */
[----:B------:R-:W2:Y:S01]  /*47d0*/  LDC R42, c[0x0][0xb0c] ;  /* 0x0002c300ff2a7b82 */ /* 0x000ea20000000800 */
[----:B------:R-:W-:Y:S01]  /*47e0*/  LOP3.LUT R100, R100, 0x40, R7, 0xf8, !PT ;  /* 0x0000004064647812 */ /* 0x000fe200078ef807 */
[----:B------:R-:W-:Y:S01]  /*47f0*/  IMAD.MOV.U32 R44, RZ, RZ, RZ ;  /* 0x000000ffff2c7224 */ /* 0x000fe200078e00ff */
[----:B------:R-:W-:Y:S01]  /*4800*/  LOP3.LUT R46, R46, 0x600000, RZ, 0xc0, !PT ;  /* 0x006000002e2e7812 */ /* 0x000fe200078ec0ff */
[----:B------:R-:W-:Y:S01]  /*4810*/  IMAD.MOV.U32 R112, RZ, RZ, RZ ;  /* 0x000000ffff707224 */ /* 0x000fe200078e00ff */
[----:B------:R-:W-:-:S02]  /*4820*/  LOP3.LUT R108, R108, 0x2, RZ, 0xc0, !PT ;  /* 0x000000026c6c7812 */ /* 0x000fc400078ec0ff */
[----:B------:R-:W-:Y:S02]  /*4830*/  CS2R R104, SRZ ;  /* 0x0000000000687805 */ /* 0x000fe4000001ff00 */
[----:B------:R-:W-:Y:S01]  /*4840*/  LOP3.LUT R5, R0, 0x30, R5, 0x78, !PT ;  /* 0x0000003000057812 */ /* 0x000fe200078e7805 */
[----:B------:R-:W4:Y:S01]  /*4850*/  LDC R97, c[0x0][0xb20] ;  /* 0x0002c800ff617b82 */ /* 0x000f220000000800 */
[----:B------:R-:W3:Y:S01]  /*4860*/  LDS R3, [UR49+0x120] ;  /* 0x00012031ff037984 */ /* 0x000ee20008000800 */
[----:B------:R-:W-:Y:S01]  /*4870*/  LOP3.LUT R100, R100, 0x200, R7, 0xf8, !PT ;  /* 0x0000020064647812 */ /* 0x000fe200078ef807 */
[----:B------:R-:W-:Y:S01]  /*4880*/  IMAD.MOV R102, RZ, RZ, -R108 ;  /* 0x000000ffff667224 */ /* 0x000fe200078e0a6c */
[----:B------:R-:W1:Y:S01]  /*4890*/  LDCU.64 UR52, c[0x0][0x348] ;  /* 0x00006900ff3477ac */ /* 0x000e620008000a00 */
[----:B------:R-:W-:Y:S01]  /*48a0*/  IMAD.U32 R109, RZ, RZ, UR4 ;  /* 0x00000004ff6d7e24 */ /* 0x000fe2000f8e00ff */
[----:B------:R-:W-:Y:S02]  /*48b0*/  LOP3.LUT R100, R100, R5, RZ, 0xfc, !PT ;  /* 0x0000000564647212 */ /* 0x000fe400078efcff */
[----:B------:R-:W1:Y:S01]  /*48c0*/  LDC R41, c[0x0][0xb30] ;  /* 0x0002cc00ff297b82 */ /* 0x000e620000000800 */
[----:B------:R-:W1:Y:S01]  /*48d0*/  LDCU.64 UR38, c[0x0][0x888] ;  /* 0x00011100ff2677ac */ /* 0x000e620008000a00 */
[----:B------:R-:W1:Y:S06]  /*48e0*/  LDCU.64 UR44, c[0x0][0x890] ;  /* 0x00011200ff2c77ac */ /* 0x000e6c0008000a00 */
[----:B------:R-:W1:Y:S01]  /*48f0*/  LDC.64 R92, c[0x0][0xb10] ;  /* 0x0002c400ff5c7b82 */ /* 0x000e620000000a00 */
[----:B------:R-:W-:-:S07]  /*4900*/  UIADD3 UR48, UPT, UPT, UR49, 0x200, URZ ;  /* 0x0000020031307890 */ /* 0x000fce000fffe0ff */
[----:B------:R-:W1:Y:S08]  /*4910*/  LDC.64 R38, c[0x0][0xb18] ;  /* 0x0002c600ff267b82 */ /* 0x000e700000000a00 */
[----:B------:R-:W1:Y:S08]  /*4920*/  LDC.64 R36, c[0x0][0xb28] ;  /* 0x0002ca00ff247b82 */ /* 0x000e700000000a00 */
[----:B------:R-:W1:Y:S01]  /*4930*/  LDC.64 R90, c[0x0][0x8b0] ;  /* 0x00022c00ff5a7b82 */ /* 0x000e620000000a00 */
[----:B---3--:R-:W-:-:S07]  /*4940*/  IMAD.IADD R46, R3, 0x1, R46 ;  /* 0x00000001032e7824 */ /* 0x008fce00078e022e */
[----:B------:R-:W3:Y:S08]  /*4950*/  LDC.64 R88, c[0x0][0x8a8] ;  /* 0x00022a00ff587b82 */ /* 0x000ef00000000a00 */
[----:B--2-4-:R-:W1:Y:S02]  /*4960*/  LDC R98, c[0x0][0x374] ;  /* 0x0000dd00ff627b82 */ /* 0x014e640000000800 */
.L_x_104:
[----:B------:R-:W-:Y:S02]  /*4970*/  LEA R0, R112, UR49, 0x3 ;  /* 0x0000003170007c11 */ /* 0x000fe4000f8e18ff */
[----:B------:R-:W-:Y:S02]  /*4980*/  SHF.L.U32 R3, R106, 0x1f, RZ ;  /* 0x0000001f6a037819 */ /* 0x000fe400000006ff */
[----:B------:R-:W-:Y:S02]  /*4990*/  LEA R16, R112, UR49, 0x4 ;  /* 0x0000003170107c11 */ /* 0x000fe4000f8e20ff */
[----:B------:R-:W2:Y:S02]  /*49a0*/  SYNCS.PHASECHK.TRANS64.TRYWAIT P0, [R0+URZ+0x70], R3 ;  /* 0x00007003000075a7 */ /* 0x000ea400080011ff */
[----:B-12---:R-:W-:Y:S05]  /*49b0*/  @!P0 BRA `(.L_x_79) ;  /* 0x0000003000088947 */ /* 0x006fea0003800000 */
.L_x_140:
[----:B------:R-:W4:Y:S01]  /*49c0*/  LDC.64 R12, c[0x0][0xb10] ;  /* 0x0002c400ff0c7b82 */ /* 0x000f220000000a00 */
[----:B------:R-:W3:Y:S01]  /*49d0*/  LDS.128 R16, [R16+0x100] ;  /* 0x0001000010107984 */ /* 0x000ee20000000c00 */
[----:B-1----:R-:W-:Y:S01]  /*49e0*/  ISETP.NE.AND P1, PT, R41, 0x1, PT ;  /* 0x000000012900780c */ /* 0x002fe20003f25270 */
[----:B--2---:R-:W-:Y:S01]  /*49f0*/  VIADD R0, R0, 0x80 ;  /* 0x0000008000007836 */ /* 0x004fe20000000000 */
[----:B------:R-:W-:Y:S04]  /*4a00*/  ISETP.GE.AND P0, PT, R40, 0x1, PT ;  /* 0x000000012800780c */ /* 0x000fe80003f06270 */
[----:B------:R-:W1:Y:S01]  /*4a10*/  LDC.64 R10, c[0x0][0xb18] ;  /* 0x0002c600ff0a7b82 */ /* 0x000e620000000a00 */
[----:B------:R-:W-:Y:S01]  /*4a20*/  PRMT R0, RZ, 0x654, R0 ;  /* 0x00000654ff007816 */ /* 0x000fe20000000000 */
[----:B------:R-:W-:Y:S01]  /*4a30*/  @!PT LDS RZ, [RZ] ;  /* 0x00000000fffff984 */ /* 0x000fe20000000800 */
[----:B------:R-:W-:Y:S01]  /*4a40*/  @!PT LDS RZ, [RZ] ;  /* 0x00000000fffff984 */ /* 0x000fe20000000800 */
[----:B------:R-:W-:Y:S01]  /*4a50*/  @!PT LDS RZ, [RZ] ;  /* 0x00000000fffff984 */ /* 0x000fe20000000800 */
[----:B------:R-:W-:Y:S01]  /*4a60*/  @!PT LDS RZ, [RZ] ;  /* 0x00000000fffff984 */ /* 0x000fe20000000800 */
[----:B------:R2:W-:Y:S06]  /*4a70*/  MEMBAR.ALL.CTA ;  /* 0x0000000000007992 */ /* 0x0005ec0000008000 */
[----:B--2---:R-:W2:Y:S01]  /*4a80*/  FENCE.VIEW.ASYNC.S ;  /* 0x00000000000073c6 */ /* 0x004ea20000000000 */
[----:B------:R-:W1:Y:S08]  /*4a90*/  @!P1 LDC R14, c[0x0][0xb20] ;  /* 0x0002c800ff0e9b82 */ /* 0x000e700000000800 */
[----:B------:R-:W1:Y:S01]  /*4aa0*/  @!P1 LDC R9, c[0x0][0xb0c] ;  /* 0x0002c300ff099b82 */ /* 0x000e620000000800 */
[----:B--2---:R2:W-:Y:S01]  /*4ab0*/  SYNCS.ARRIVE.TRANS64.RED.A1T0 RZ, [R0+URZ], RZ ;  /* 0x000000ff00ff79a7 */ /* 0x0045e200081004ff */
[----:B---3--:R-:W-:Y:S04]  /*4ac0*/  LOP3.LUT P4, RZ, R18, 0x1, RZ, 0xc0, !PT ;  /* 0x0000000112ff7812 */ /* 0x008fe8000788c0ff */
[----:B------:R-:W-:Y:S09]  /*4ad0*/  P2R R111, PR, RZ, 0x10 ;  /* 0x00000010ff6f7803 */ /* 0x000ff20000000000 */
[----:B------:R-:W-:Y:S02]  /*4ae0*/  @P4 MOV R45, R16 ;  /* 0x00000010002d4202 */ /* 0x000fe40000000f00 */
[----:B------:R-:W-:Y:S01]  /*4af0*/  @P4 LOP3.LUT R43, R17, 0xffff, RZ, 0xc0, !PT ;  /* 0x0000ffff112b4812 */ /* 0x000fe200078ec0ff */
[----:B--2-4-:R-:W-:Y:S06]  /*4b00*/  @!P0 BRA `(.L_x_80) ;  /* 0x0000000000a48947 */ /* 0x014fec0003800000 */
[----:B------:R-:W-:Y:S01]  /*4b10*/  IMAD.HI.U32 R24, R98, R39, RZ ;  /* 0x0000002762187227 */ /* 0x000fe200078e00ff */
[----:B------:R-:W-:Y:S02]  /*4b20*/  ISETP.NE.AND P0, PT, R38, 0x1, PT ;  /* 0x000000012600780c */ /* 0x000fe40003f05270 */
[----:B------:R-:W-:Y:S01]  /*4b30*/  ISETP.NE.AND P2, PT, R40, 0x1, PT ;  /* 0x000000012800780c */ /* 0x000fe20003f45270 */
[-C--:B------:R-:W-:Y:S01]  /*4b40*/  IMAD.HI.U32 R22, R99, R92.reuse, RZ ;  /* 0x0000005c63167227 */ /* 0x080fe200078e00ff */
[----:B------:R-:W-:Y:S02]  /*4b50*/  SHF.R.U32.HI R23, RZ, R97, R24 ;  /* 0x00000061ff177219 */ /* 0x000fe40000011618 */
[----:B------:R-:W-:Y:S01]  /*4b60*/  ISETP.NE.AND P3, PT, R42, 0x1, PT ;  /* 0x000000012a00780c */ /* 0x000fe20003f65270 */
[----:B------:R-:W-:Y:S01]  /*4b70*/  IMAD.HI.U32 R28, R43, R39, RZ ;  /* 0x000000272b1c7227 */ /* 0x000fe200078e00ff */
[----:B------:R-:W-:Y:S02]  /*4b80*/  SHF.R.U32.HI R22, RZ, R93, R22 ;  /* 0x0000005dff167219 */ /* 0x000fe40000011616 */
[----:B------:R-:W-:Y:S01]  /*4b90*/  SEL R3, R98, R23, !P0 ;  /* 0x0000001762037207 */ /* 0x000fe20004000000 */
[----:B------:R-:W-:Y:S01]  /*4ba0*/  IMAD.HI.U32 R26, R45, R92, RZ ;  /* 0x0000005c2d1a7227 */ /* 0x000fe200078e00ff */
[----:B------:R-:W-:Y:S03]  /*4bb0*/  SEL R7, R99, R22, !P3 ;  /* 0x0000001663077207 */ /* 0x000fe60005800000 */
[-C--:B------:R-:W-:Y:S01]  /*4bc0*/  IMAD.HI.U32 R22, R3, R36.reuse, RZ ;  /* 0x0000002403167227 */ /* 0x080fe200078e00ff */
[----:B------:R-:W-:Y:S03]  /*4bd0*/  SHF.R.U32.HI R26, RZ, R93, R26 ;  /* 0x0000005dff1a7219 */ /* 0x000fe6000001161a */
[----:B------:R-:W-:Y:S01]  /*4be0*/  IMAD.HI.U32 R24, R7, R36, RZ ;  /* 0x0000002407187227 */ /* 0x000fe200078e00ff */
[----:B------:R-:W-:Y:S02]  /*4bf0*/  @P2 SHF.R.U32.HI R3, RZ, R37, R22 ;  /* 0x00000025ff032219 */ /* 0x000fe40000011616 */
[----:B------:R-:W-:Y:S02]  /*4c00*/  SHF.R.U32.HI R22, RZ, R97, R28 ;  /* 0x00000061ff167219 */ /* 0x000fe4000001161c */
[----:B------:R-:W-:Y:S01]  /*4c10*/  @P2 SHF.R.U32.HI R7, RZ, R37, R24 ;  /* 0x00000025ff072219 */ /* 0x000fe20000011618 */
[C---:B------:R-:W-:Y:S01]  /*4c20*/  IMAD R2, R40.reuse, R3, RZ ;  /* 0x0000000328027224 */ /* 0x040fe200078e02ff */
[----:B------:R-:W-:Y:S02]  /*4c30*/  SEL R5, R43, R22, !P0 ;  /* 0x000000162b057207 */ /* 0x000fe40004000000 */
[----:B------:R-:W-:Y:S01]  /*4c40*/  SEL R3, R45, R26, !P3 ;  /* 0x0000001a2d037207 */ /* 0x000fe20005800000 */
[----:B------:R-:W-:Y:S01]  /*4c50*/  IMAD R4, R40, R7, RZ ;  /* 0x0000000728047224 */ /* 0x000fe200078e02ff */
[C---:B------:R-:W-:Y:S01]  /*4c60*/  ISETP.GE.AND P0, PT, R5.reuse, R2, PT ;  /* 0x000000020500720c */ /* 0x040fe20003f06270 */
[----:B------:R-:W-:Y:S03]  /*4c70*/  IMAD.HI.U32 R6, R5, R36, RZ ;  /* 0x0000002405067227 */ /* 0x000fe600078e00ff */
[----:B------:R-:W-:Y:S01]  /*4c80*/  ISETP.GE.OR P0, PT, R3, R4, P0 ;  /* 0x000000040300720c */ /* 0x000fe20000706670 */
[----:B------:R-:W-:Y:S01]  /*4c90*/  IMAD.MOV R4, RZ, RZ, -R3 ;  /* 0x000000ffff047224 */ /* 0x000fe200078e0a03 */
[-C--:B------:R-:W-:Y:S03]  /*4ca0*/  SHF.R.U32.HI R6, RZ, R37.reuse, R6 ;  /* 0x00000025ff067219 */ /* 0x080fe60000011606 */
[----:B------:R-:W-:Y:S01]  /*4cb0*/  IMAD R45, R42, R4, R45 ;  /* 0x000000042a2d7224 */ /* 0x000fe200078e022d */
[----:B------:R-:W-:Y:S05]  /*4cc0*/  SEL R15, R5, R6, !P2 ;  /* 0x00000006050f7207 */ /* 0x000fea0005000000 */
[----:B------:R-:W-:Y:S02]  /*4cd0*/  IMAD.MOV R6, RZ, RZ, -R15 ;  /* 0x000000ffff067224 */ /* 0x000fe400078e0a0f */
[C---:B------:R-:W-:Y:S04]  /*4ce0*/  @!P0 IMAD.HI.U32 R2, R3.reuse, R36, RZ ;  /* 0x0000002403028227 */ /* 0x040fe800078e00ff */
[----:B------:R-:W-:Y:S01]  /*4cf0*/  IMAD R6, R40, R6, R5 ;  /* 0x0000000628067224 */ /* 0x000fe200078e0205 */
[----:B------:R-:W-:Y:S04]  /*4d00*/  @!P0 SHF.R.U32.HI R2, RZ, R37, R2 ;  /* 0x00000025ff028219 */ /* 0x000fe80000011602 */
[----:B------:R-:W-:Y:S02]  /*4d10*/  @!P0 SEL R0, R3, R2, !P2 ;  /* 0x0000000203008207 */ /* 0x000fe40005000000 */
[----:B------:R-:W-:Y:S02]  /*4d20*/  IADD3 R2, PT, PT, -R5, RZ, RZ ;  /* 0x000000ff05027210 */ /* 0x000fe40007ffe1ff */
[----:B------:R-:W-:Y:S01]  /*4d30*/  @!P0 IADD3 R8, PT, PT, R15, -R0, RZ ;  /* 0x800000000f088210 */ /* 0x000fe20007ffe0ff */
[----:B------:R-:W-:Y:S02]  /*4d40*/  @!P0 IMAD R0, R7, R6, R0 ;  /* 0x0000000607008224 */ /* 0x000fe400078e0200 */
[----:B------:R-:W-:Y:S02]  /*4d50*/  IMAD R43, R38, R2, R43 ;  /* 0x00000002262b7224 */ /* 0x000fe400078e022b */
[----:B------:R-:W-:Y:S02]  /*4d60*/  @!P0 IMAD R5, R8, R40, R3 ;  /* 0x0000002808058224 */ /* 0x000fe400078e0203 */
[----:B------:R-:W-:Y:S04]  /*4d70*/  @!P0 IMAD.MOV.U32 R3, RZ, RZ, R0 ;  /* 0x000000ffff038224 */ /* 0x000fe800078e0000 */
[----:B------:R-:W-:Y:S02]  /*4d80*/  IMAD R45, R3, R42, R45 ;  /* 0x0000002a032d7224 */ /* 0x000fe400078e022d */
[----:B------:R-:W-:Y:S07]  /*4d90*/  IMAD R43, R5, R38, R43 ;  /* 0x00000026052b7224 */ /* 0x000fee00078e022b */
.L_x_80:
[----:B-1----:R-:W-:Y:S01]  /*4da0*/  @!P1 ISETP.NE.AND P0, PT, R10, 0x1, PT ;  /* 0x000000010a00980c */ /* 0x002fe20003f05270 */
[----:B------:R-:W-:Y:S01]  /*4db0*/  @!P1 IMAD.HI.U32 R0, R45, R12, RZ ;  /* 0x0000000c2d009227 */ /* 0x000fe200078e00ff */
[----:B------:R-:W-:Y:S01]  /*4dc0*/  @!P1 ISETP.NE.AND P2, PT, R9, 0x1, PT ;  /* 0x000000010900980c */ /* 0x000fe20003f45270 */
[----:B------:R-:W-:Y:S01]  /*4dd0*/  ULOP3.LUT UP0, URZ, UR48, 0x1b0, URZ, 0xc0, !UPT ;  /* 0x000001b030ff7892 */ /* 0x000fe2000f80c0ff */
[----:B------:R-:W-:Y:S01]  /*4de0*/  R2UR UR42, R21 ;  /* 0x00000000152a72ca */ /* 0x000fe200000e0000 */
[----:B------:R-:W-:Y:S01]  /*4df0*/  @!P1 IMAD.HI.U32 R3, R43, R11, RZ ;  /* 0x0000000b2b039227 */ /* 0x000fe200078e00ff */
[----:B------:R-:W-:Y:S02]  /*4e00*/  @!P1 SHF.R.U32.HI R0, RZ, R13, R0 ;  /* 0x0000000dff009219 */ /* 0x000fe40000011600 */
[----:B------:R-:W-:Y:S01]  /*4e10*/  R2UR UR41, R20 ;  /* 0x00000000142972ca */ /* 0x000fe200000e0000 */
[----:B------:R-:W-:Y:S01]  /*4e20*/  VIADD R112, R112, 0x1 ;  /* 0x0000000170707836 */ /* 0x000fe20000000000 */
[----:B------:R-:W-:Y:S02]  /*4e30*/  @!P1 SHF.R.U32.HI R2, RZ, R14, R3 ;  /* 0x0000000eff029219 */ /* 0x000fe40000011603 */
[----:B------:R-:W-:Y:S02]  /*4e40*/  @!P1 SEL R3, R45, R0, !P2 ;  /* 0x000000002d039207 */ /* 0x000fe40005000000 */
[----:B------:R-:W-:Y:S02]  /*4e50*/  @!P1 SEL R2, R43, R2, !P0 ;  /* 0x000000022b029207 */ /* 0x000fe40004000000 */
[----:B------:R-:W-:Y:S01]  /*4e60*/  @P4 SHF.R.U32.HI R103, RZ, 0x10, R17 ;  /* 0x00000010ff674819 */ /* 0x000fe20000011611 */
[----:B------:R-:W-:Y:S02]  /*4e70*/  USHF.L.U32 UR42, UR42, 0x6, URZ ;  /* 0x000000062a2a7899 */ /* 0x000fe400080006ff */
[----:B------:R-:W-:Y:S02]  /*4e80*/  @!P1 IMAD.IADD R0, R2, 0x1, -R3 ;  /* 0x0000000102009824 */ /* 0x000fe400078e0a03 */
[----:B------:R-:W-:Y:S01]  /*4e90*/  @!P1 IMAD.IADD R2, R3, 0x1, -R2 ;  /* 0x0000000103029824 */ /* 0x000fe200078e0a02 */
[----:B------:R-:W-:Y:S01]  /*4ea0*/  USHF.L.U32 UR41, UR41, 0x7, URZ ;  /* 0x0000000729297899 */ /* 0x000fe200080006ff */
[----:B------:R-:W-:Y:S02]  /*4eb0*/  @!P1 IMAD R45, R0, R9, R45 ;  /* 0x00000009002d9224 */ /* 0x000fe400078e022d */
[----:B------:R-:W-:Y:S01]  /*4ec0*/  @!P1 IMAD R43, R2, R10, R43 ;  /* 0x0000000a022b9224 */ /* 0x000fe200078e022b */
[----:B------:R-:W-:Y:S08]  /*4ed0*/  BRA.U !UP0, `(.L_x_81) ;  /* 0x0000000108407547 */ /* 0x000ff0000b800000 */
[----:B------:R-:W1:Y:S01]  /*4ee0*/  LDCU.64 UR8, c[0x4][0x80] ;  /* 0x01001000ff0877ac */ /* 0x000e620008000a00 */
[----:B------:R-:W-:Y:S01]  /*4ef0*/  MOV R3, 0x0 ;  /* 0x0000000000037802 */ /* 0x000fe20000000f00 */
[----:B------:R-:W-:Y:S02]  /*4f00*/  HFMA2 R12, -RZ, RZ, 0, 5.9604644775390625e-08 ;  /* 0x00000001ff0c7431 */ /* 0x000fe400000001ff */
[----:B------:R-:W-:Y:S02]  /*4f10*/  IMAD.MOV.U32 R8, RZ, RZ, 0x70 ;  /* 0x00000070ff087424 */ /* 0x000fe400078e00ff */
[----:B------:R-:W-:Y:S01]  /*4f20*/  IMAD.MOV.U32 R13, RZ, RZ, RZ ;  /* 0x000000ffff0d7224 */ /* 0x000fe200078e00ff */
[----:B------:R-:W2:Y:S01]  /*4f30*/  LDCU.64 UR6, c[0x4][0x88] ;  /* 0x01001100ff0677ac */ /* 0x000ea20008000a00 */
[----:B------:R-:W3:Y:S01]  /*4f40*/  LDC.64 R2, c[0x4][R3] ;  /* 0x0100000003027b82 */ /* 0x000ee20000000a00 */
[----:B------:R-:W4:Y:S01]  /*4f50*/  LDCU.64 UR4, c[0x4][0x8] ;  /* 0x01000100ff0477ac */ /* 0x000f220008000a00 */
[----:B-1----:R-:W-:Y:S01]  /*4f60*/  MOV R5, UR9 ;  /* 0x0000000900057c02 */ /* 0x002fe20008000f00 */
[----:B------:R-:W-:Y:S01]  /*4f70*/  IMAD.U32 R4, RZ, RZ, UR8 ;  /* 0x00000008ff047e24 */ /* 0x000fe2000f8e00ff */
[----:B--2---:R-:W-:Y:S01]  /*4f80*/  MOV R7, UR7 ;  /* 0x0000000700077c02 */ /* 0x004fe20008000f00 */
[----:B------:R-:W-:Y:S01]  /*4f90*/  IMAD.U32 R6, RZ, RZ, UR6 ;  /* 0x00000006ff067e24 */ /* 0x000fe2000f8e00ff */
[----:B----4-:R-:W-:Y:S01]  /*4fa0*/  MOV R11, UR5 ;  /* 0x00000005000b7c02 */ /* 0x010fe20008000f00 */
[----:B------:R-:W-:Y:S02]  /*4fb0*/  IMAD.U32 R10, RZ, RZ, UR4 ;  /* 0x00000004ff0a7e24 */ /* 0x000fe4000f8e00ff */
[----:B------:R-:W-:Y:S07]  /*4fc0*/  LEPC R20, `(.L_x_81) ;  /* 0x000000001014794e */ /* 0x000fee0000000000 */
[----:B---3-5:R-:W-:Y:S05]  /*4fd0*/  CALL.ABS.NOINC R2 ;  /* 0x0000000002007343 */ /* 0x028fea0003c00000 */
.L_x_81:
[----:B------:R-:W-:Y:S01]  /*4fe0*/  LOP3.LUT P0, RZ, R109, 0x1b0, RZ, 0xc0, !PT ;  /* 0x000001b06dff7812 */ /* 0x000fe2000780c0ff */
[----:B------:R-:W-:Y:S11]  /*4ff0*/  BSSY.RECONVERGENT B6, `(.L_x_82) ;  /* 0x0000013000067945 */ /* 0x000ff60003800200 */
[----:B------:R-:W-:Y:S01]  /*5000*/  @!UPT UIADD3 URZ, UPT, UPT, URZ, URZ, URZ ;  /* 0x000000fffffff290 */ /* 0x000fe2000fffe0ff */
[----:B------:R-:W-:Y:S05]  /*5010*/  @!P0 BRA `(.L_x_83) ;  /* 0x0000000000408947 */ /* 0x000fea0003800000 */
        /* <DEDUP_REMOVED lines=16> */
.L_x_83:
[----:B------:R-:W-:Y:S05]  /*5120*/  BSYNC.RECONVERGENT B6 ;  /* 0x0000000000067941 */ /* 0x000fea0003800200 */
.L_x_82:
[----:B------:R-:W-:Y:S01]  /*5130*/  ISETP.NE.U32.AND P4, PT, R90, RZ, PT ;  /* 0x000000ff5a00720c */ /* 0x000fe20003f85070 */
[----:B------:R-:W-:Y:S01]  /*5140*/  UISETP.NE.AND UP2, UPT, UR50, URZ, UPT ;  /* 0x000000ff3200728c */ /* 0x000fe2000bf45270 */
[----:B------:R-:W-:Y:S01]  /*5150*/  ISETP.NE.U32.AND P2, PT, RZ, UR38, PT ;  /* 0x00000026ff007c0c */ /* 0x000fe2000bf45070 */
[----:B------:R-:W-:Y:S01]  /*5160*/  UISETP.NE.U32.AND UP1, UPT, UR44, URZ, UPT ;  /* 0x000000ff2c00728c */ /* 0x000fe2000bf25070 */
[----:B------:R-:W-:Y:S01]  /*5170*/  ISETP.NE.AND.EX P4, PT, R91, RZ, PT, P4 ;  /* 0x000000ff5b00720c */ /* 0x000fe20003f85340 */
[----:B------:R-:W-:Y:S01]  /*5180*/  UPLOP3.LUT UP0, UPT, UPT, UPT, UPT, 0x40, 0x4 ;  /* 0x000000000004789c */ /* 0x000fe20003f0e870 */
[----:B------:R-:W-:Y:S01]  /*5190*/  ISETP.NE.AND.EX P2, PT, RZ, UR39, PT, P2 ;  /* 0x00000027ff007c0c */ /* 0x000fe2000bf45320 */
[----:B------:R-:W-:Y:S01]  /*51a0*/  UISETP.NE.AND.EX UP1, UPT, UR45, URZ, UPT, UP1 ;  /* 0x000000ff2d00728c */ /* 0x000fe2000bf25310 */
[----:B------:R-:W-:Y:S04]  /*51b0*/  PLOP3.LUT P1, PT, PT, PT, UP2, 0x80, 0x8 ;  /* 0x000000000008781c */ /* 0x000fe80003f2f028 */
[----:B------:R-:W-:Y:S06]  /*51c0*/  @UP2 UPLOP3.LUT UP0, UPT, UPT, UPT, UP1, 0x80, 0x8 ;  /* 0x000000000008289c */ /* 0x000fec0003f0f010 */
[----:B------:R-:W-:Y:S01]  /*51d0*/  PLOP3.LUT P0, PT, PT, PT, UP0, 0x80, 0x8 ;  /* 0x000000000008781c */ /* 0x000fe20003f0f008 */
[----:B------:R-:W-:Y:S01]  /*51e0*/  @!UPT UIADD3 URZ, UPT, UPT, URZ, URZ, URZ ;  /* 0x000000fffffff290 */ /* 0x000fe2000fffe0ff */
[----:B------:R-:W-:Y:S11]  /*51f0*/  BRA.U !UP1, `(.L_x_84) ;  /* 0x0000000109387547 */ /* 0x000ff6000b800000 */
[----:B------:R-:W-:Y:S01]  /*5200*/  UISETP.NE.U32.AND UP0, UPT, UR38, URZ, UPT ;  /* 0x000000ff2600728c */ /* 0x000fe2000bf05070 */
[----:B------:R-:W-:Y:S02]  /*5210*/  HFMA2 R0, -RZ, RZ, 0, 5.9604644775390625e-08 ;  /* 0x00000001ff007431 */ /* 0x000fe400000001ff */
[----:B------:R-:W-:Y:S01]  /*5220*/  IMAD.MOV.U32 R95, RZ, RZ, 0x1 ;  /* 0x00000001ff5f7424 */ /* 0x000fe200078e00ff */
[----:B------:R-:W-:Y:S06]  /*5230*/  UISETP.NE.AND.EX UP0, UPT, UR39, URZ, UPT, UP0 ;  /* 0x000000ff2700728c */ /* 0x000fec000bf05300 */
[----:B------:R-:W-:Y:S05]  /*5240*/  PLOP3.LUT P3, PT, PT, PT, UP0, 0x80, 0x8 ;  /* 0x000000000008781c */ /* 0x000fea0003f6f008 */
[----:B------:R-:W1:Y:S01]  /*5250*/  @UP0 LDCU.64 UR6, c[0x0][0x888] ;  /* 0x00011100ff0607ac */ /* 0x000e620008000a00 */
[----:B------:R-:W-:Y:S07]  /*5260*/  @UP0 UIMAD UR4, UR36, UR44, URZ ;  /* 0x0000002c240402a4 */ /* 0x000fee000f8e02ff */
[----:B------:R-:W-:Y:S01]  /*5270*/  @!P3 PRMT R95, R0, 0x7610, R95 ;  /* 0x00007610005fb816 */ /* 0x000fe2000000005f */
[----:B-1----:R-:W-:Y:S03]  /*5280*/  @UP0 UIMAD.WIDE UR6, UR4, 0x4, UR6 ;  /* 0x00000004040608a5 */ /* 0x002fe6000f8e0206 */
[----:B------:R-:W1:Y:S03]  /*5290*/  @!UP0 LDCU UR4, c[0x0][0x880] ;  /* 0x00011000ff0487ac */ /* 0x000e660008000800 */
[----:B------:R-:W-:Y:S01]  /*52a0*/  IMAD.U32 R2, RZ, RZ, UR6 ;  /* 0x00000006ff027e24 */ /* 0x000fe2000f8e00ff */
[----:B------:R-:W-:Y:S05]  /*52b0*/  MOV R3, UR7 ;  /* 0x0000000700037c02 */ /* 0x000fea0008000f00 */
[----:B-----5:R2:W5:Y:S02]  /*52c0*/  @P3 LDG.E R49, desc[UR46][R2.64] ;  /* 0x0000002e02313981 */ /* 0x020564000c1e1900 */
[----:B-12---:R-:W-:Y:S02]  /*52d0*/  @!P3 IMAD.U32 R49, RZ, RZ, UR4 ;  /* 0x00000004ff31be24 */ /* 0x006fe4000f8e00ff */
.L_x_84:
[----:B------:R-:W-:Y:S05]  /*52e0*/  @!P4 BRA `(.L_x_85) ;  /* 0x000000000020c947 */ /* 0x000fea0003800000 */
[----:B------:R-:W-:Y:S04]  /*52f0*/  ISETP.NE.U32.AND P3, PT, R88, RZ, PT ;  /* 0x000000ff5800720c */ /* 0x000fe80003f65070 */
[----:B------:R-:W-:Y:S11]  /*5300*/  ISETP.NE.AND.EX P3, PT, R89, RZ, PT, P3 ;  /* 0x000000ff5900720c */ /* 0x000ff60003f65330 */
[----:B------:R-:W-:Y:S02]  /*5310*/  @!UPT UIADD3 URZ, UPT, UPT, URZ, URZ, URZ ;  /* 0x000000fffffff290 */ /* 0x000fe4000fffe0ff */
[----:B------:R-:W1:Y:S01]  /*5320*/  @P3 LDC.64 R2, c[0x0][0x8a8] ;  /* 0x00022a00ff023b82 */ /* 0x000e620000000a00 */
[----:B------:R-:W-:Y:S04]  /*5330*/  @P3 IMAD R0, R90, UR36, RZ ;  /* 0x000000245a003c24 */ /* 0x000fe8000f8e02ff */
[----:B-1----:R-:W-:Y:S05]  /*5340*/  @P3 IMAD.WIDE R2, R0, 0x4, R2 ;  /* 0x0000000400023825 */ /* 0x002fea00078e0202 */
[----:B-----5:R1:W5:Y:S02]  /*5350*/  @P3 LDG.E R47, desc[UR46][R2.64] ;  /* 0x0000002e022f3981 */ /* 0x020364000c1e1900 */
[----:B-1----:R-:W2:Y:S02]  /*5360*/  @!P3 LDC R47, c[0x0][0x8a0] ;  /* 0x00022800ff2fbb82 */ /* 0x002ea40000000800 */
.L_x_85:
[----:B-----5:R-:W-:Y:S01]  /*5370*/  FSETP.NEU.AND P4, PT, R49, RZ, PT ;  /* 0x000000ff3100720b */ /* 0x020fe20003f8d000 */
[----:B------:R-:W-:Y:S01]  /*5380*/  BSSY B1, `(.L_x_86) ;  /* 0x0000042000017945 */ /* 0x000fe20003800000 */
[----:B------:R-:W-:Y:S01]  /*5390*/  SEL R7, RZ, 0xffffffff, P2 ;  /* 0xffffffffff077807 */ /* 0x000fe20001000000 */
[----:B------:R-:W-:Y:S01]  /*53a0*/  IMAD.MOV.U32 R115, RZ, RZ, 0x1 ;  /* 0x00000001ff737424 */ /* 0x000fe200078e00ff */
[----:B------:R-:W-:Y:S02]  /*53b0*/  LOP3.LUT P3, RZ, R95, 0xff, RZ, 0xc0, !PT ;  /* 0x000000ff5fff7812 */ /* 0x000fe4000786c0ff */
[----:B------:R-:W-:Y:S02]  /*53c0*/  CS2R R86, SRZ ;  /* 0x0000000000567805 */ /* 0x000fe4000001ff00 */
[----:B------:R-:W-:Y:S02]  /*53d0*/  @P1 SEL R4, RZ, 0xffffffff, P4 ;  /* 0xffffffffff041807 */ /* 0x000fe40002000000 */
[----:B------:R-:W-:Y:S02]  /*53e0*/  CS2R R84, SRZ ;  /* 0x0000000000547805 */ /* 0x000fe4000001ff00 */
[----:B------:R-:W-:Y:S02]  /*53f0*/  LEA R0, R105, UR49, 0x3 ;  /* 0x0000003169007c11 */ /* 0x000fe4000f8e18ff */
[----:B------:R-:W-:Y:S02]  /*5400*/  CS2R R82, SRZ ;  /* 0x0000000000527805 */ /* 0x000fe4000001ff00 */
[----:B------:R-:W-:Y:S02]  /*5410*/  @P0 SEL R4, R7, R4, !P3 ;  /* 0x0000000407040207 */ /* 0x000fe40005800000 */
[----:B------:R-:W-:Y:S02]  /*5420*/  CS2R R80, SRZ ;  /* 0x0000000000507805 */ /* 0x000fe4000001ff00 */
[----:B------:R-:W-:Y:S02]  /*5430*/  LEA R113, R44, UR49, 0x3 ;  /* 0x000000312c717c11 */ /* 0x000fe4000f8e18ff */
[----:B------:R-:W-:Y:S02]  /*5440*/  @P1 LOP3.LUT R4, R4, 0x1, RZ, 0xc0, !PT ;  /* 0x0000000104041812 */ /* 0x000fe400078ec0ff */
[----:B------:R-:W-:Y:S02]  /*5450*/  SHF.L.U32 R2, R107, 0x1f, RZ ;  /* 0x0000001f6b027819 */ /* 0x000fe400000006ff */
[----:B------:R-:W-:Y:S02]  /*5460*/  ISETP.NE.U32.OR P6, PT, R4, 0x1, !P1 ;  /* 0x000000010400780c */ /* 0x000fe40004fc5470 */
[----:B------:R-:W-:Y:S02]  /*5470*/  PLOP3.LUT P2, PT, PT, PT, UP1, 0x80, 0x8 ;  /* 0x000000000008781c */ /* 0x000fe40003f4f018 */
[----:B------:R-:W-:Y:S02]  /*5480*/  LEA.HI R5, R44, R44, RZ, 0x1 ;  /* 0x0000002c2c057211 */ /* 0x000fe400078f08ff */
[----:B------:R-:W-:Y:S02]  /*5490*/  SEL R4, RZ, 0xffffffff, P4 ;  /* 0xffffffffff047807 */ /* 0x000fe40002000000 */
[----:B------:R-:W-:Y:S01]  /*54a0*/  P2R R114, PR, RZ, 0x40 ;  /* 0x00000040ff727803 */ /* 0x000fe20000000000 */
[C---:B------:R-:W-:Y:S01]  /*54b0*/  IMAD.SHL.U32 R3, R5.reuse, 0x40, RZ ;  /* 0x0000004005037824 */ /* 0x040fe200078e00ff */
[----:B------:R-:W-:Y:S03]  /*54c0*/  LOP3.LUT R5, R5, 0xffe, RZ, 0xc0, !PT ;  /* 0x00000ffe05057812 */ /* 0x000fe600078ec0ff */
[----:B------:R-:W-:Y:S02]  /*54d0*/  @P6 SHF.L.U32 R9, R104, 0x1f, RZ ;  /* 0x0000001f68096819 */ /* 0x000fe400000006ff */
[----:B------:R-:W-:Y:S01]  /*54e0*/  @P2 SEL R4, R7, R4, !P3 ;  /* 0x0000000407042207 */ /* 0x000fe20005800000 */
[----:B------:R-:W-:Y:S01]  /*54f0*/  IMAD.IADD R48, R44, 0x1, -R5 ;  /* 0x000000012c307824 */ /* 0x000fe200078e0a05 */
[----:B------:R-:W1:Y:S01]  /*5500*/  @P6 SYNCS.PHASECHK.TRANS64.TRYWAIT P1, [R0+URZ+0x40], R9 ;  /* 0x00004009000065a7 */ /* 0x000e6200080211ff */
[----:B------:R-:W-:Y:S02]  /*5510*/  LOP3.LUT R3, R3, 0xffffff80, RZ, 0xc0, !PT ;  /* 0xffffff8003037812 */ /* 0x000fe400078ec0ff */
[----:B------:R-:W-:Y:S03]  /*5520*/  LOP3.LUT R4, R4, 0x1, RZ, 0xc0, !PT ;  /* 0x0000000104047812 */ /* 0x000fe600078ec0ff */
[----:B------:R-:W-:Y:S01]  /*5530*/  IMAD.IADD R3, R46, 0x1, R3 ;  /* 0x000000012e037824 */ /* 0x000fe200078e0203 */
[----:B------:R-:W-:Y:S03]  /*5540*/  ISETP.NE.U32.AND P5, PT, R4, 0x1, PT ;  /* 0x000000010400780c */ /* 0x000fe60003fa5070 */
[----:B------:R-:W-:Y:S01]  /*5550*/  IMAD R48, R48, 0x100000, R3 ;  /* 0x0010000030307824 */ /* 0x000fe200078e0203 */
[----:B------:R-:W-:Y:S01]  /*5560*/  P2R R124, PR, RZ, 0x20 ;  /* 0x00000020ff7c7803 */ /* 0x000fe20000000000 */
[----:B------:R3:W4:Y:S01]  /*5570*/  SYNCS.PHASECHK.TRANS64.TRYWAIT P0, [R113+URZ+0x90], R2 ;  /* 0x00009002710075a7 */ /* 0x00072200080011ff */
[----:B-1----:R-:W-:Y:S01]  /*5580*/  @P6 SEL R115, RZ, 0x1, !P1 ;  /* 0x00000001ff736807 */ /* 0x002fe20004800000 */
[----:B---3--:R-:W-:Y:S06]  /*5590*/  @!P6 BRA `(.L_x_87) ;  /* 0x000000000080e947 */ /* 0x008fec0003800000 */
[----:B------:R-:W-:Y:S01]  /*55a0*/  @P5 IMAD R5, R105, 0x1000, R100 ;  /* 0x0000100069055824 */ /* 0x000fe200078e0264 */
[----:B------:R-:W-:Y:S01]  /*55b0*/  ISETP.NE.AND P1, PT, R115, RZ, PT ;  /* 0x000000ff7300720c */ /* 0x000fe20003f25270 */
[----:B------:R-:W-:Y:S01]  /*55c0*/  BSSY B0, `(.L_x_88) ;  /* 0x000000b000007945 */ /* 0x000fe20003800000 */
[----:B------:R-:W-:Y:S01]  /*55d0*/  CS2R R82, SRZ ;  /* 0x0000000000527805 */ /* 0x000fe2000001ff00 */
[----:B------:R-:W-:Y:S01]  /*55e0*/  @P5 VIADD R4, R5, UR49 ;  /* 0x0000003105045c36 */ /* 0x000fe20008000000 */
[----:B------:R-:W-:Y:S02]  /*55f0*/  CS2R R80, SRZ ;  /* 0x0000000000507805 */ /* 0x000fe4000001ff00 */
[----:B------:R-:W-:Y:S02]  /*5600*/  CS2R R86, SRZ ;  /* 0x0000000000567805 */ /* 0x000fe4000001ff00 */
[----:B------:R-:W-:Y:S01]  /*5610*/  CS2R R84, SRZ ;  /* 0x0000000000547805 */ /* 0x000fe2000001ff00 */
[----:B------:R-:W-:Y:S04]  /*5620*/  @P5 IMAD R4, R108, -0x10, R4 ;  /* 0xfffffff06c045824 */ /* 0x000fe800078e0204 */
[----:B------:R-:W-:Y:S05]  /*5630*/  @P1 BRA `(.L_x_89) ;  /* 0x00000000000c1947 */ /* 0x000fea0003800000 */
[----:B------:R-:W-:Y:S04]  /*5640*/  SHF.L.U32 R3, R104, 0x1f, RZ ;  /* 0x0000001f68037819 */ /* 0x000fe800000006ff */
[----:B------:R-:W1:Y:S02]  /*5650*/  SYNCS.PHASECHK.TRANS64.TRYWAIT P1, [R0+URZ+0x40], R3 ;  /* 0x00004003000075a7 */ /* 0x000e6400080211ff */
[----:B-1----:R-:W-:Y:S05]  /*5660*/  @!P1 BRA `(.L_x_90) ;  /* 0x0000002000f09947 */ /* 0x002fea0003800000 */
.L_x_89:
[----:B------:R-:W-:Y:S05]  /*5670*/  BSYNC B0 ;  /* 0x0000000000007941 */ /* 0x000fea0003800000 */
.L_x_88:
[----:B------:R-:W-:Y:S01]  /*5680*/  ISETP.NE.AND P1, PT, R124, RZ, PT ;  /* 0x000000ff7c00720c */ /* 0x000fe20003f25270 */
[----:B-1----:R-:W-:Y:S02]  /*5690*/  VIADD R3, R0, 0x50 ;  /* 0x0000005000037836 */ /* 0x002fe40000000000 */
[----:B------:R-:W-:Y:S02]  /*56a0*/  IMAD.U32 R0, RZ, RZ, UR37 ;  /* 0x00000025ff007e24 */ /* 0x000fe4000f8e00ff */
[----:B------:R-:W-:Y:S03]  /*56b0*/  VIADD R105, R105, 0x1 ;  /* 0x0000000169697836 */ /* 0x000fe60000000000 */
[----:B------:R-:W-:Y:S05]  /*56c0*/  PRMT R0, R0, 0x654, R3 ;  /* 0x0000065400007816 */ /* 0x000fea0000000003 */
[----:B------:R1:W3:Y:S04]  /*56d0*/  @P1 LDS.128 R80, [R5+UR49+0x200] ;  /* 0x0002003105501984 */ /* 0x0002e80008000c00 */
[----:B------:R1:W1:Y:S01]  /*56e0*/  @P1 LDS.128 R84, [R4+0x210] ;  /* 0x0002100004541984 */ /* 0x0002620000000c00 */
[C---:B------:R-:W-:Y:S01]  /*56f0*/  ISETP.NE.AND P1, PT, R105.reuse, 0x2, PT ;  /* 0x000000026900780c */ /* 0x040fe20003f25270 */
[----:B------:R-:W-:Y:S01]  /*5700*/  @!PT LDS RZ, [RZ] ;  /* 0x00000000fffff984 */ /* 0x000fe20000000800 */
[----:B------:R-:W-:Y:S01]  /*5710*/  @!PT LDS RZ, [RZ] ;  /* 0x00000000fffff984 */ /* 0x000fe20000000800 */
[----:B------:R-:W-:Y:S01]  /*5720*/  @!PT LDS RZ, [RZ] ;  /* 0x00000000fffff984 */ /* 0x000fe20000000800 */
[----:B------:R-:W-:Y:S01]  /*5730*/  @!PT LDS RZ, [RZ] ;  /* 0x00000000fffff984 */ /* 0x000fe20000000800 */
[----:B------:R5:W-:Y:S06]  /*5740*/  MEMBAR.ALL.CTA ;  /* 0x0000000000007992 */ /* 0x000bec0000008000 */
[----:B-----5:R-:W5:Y:S01]  /*5750*/  FENCE.VIEW.ASYNC.S ;  /* 0x00000000000073c6 */ /* 0x020f620000000000 */
[----:B------:R-:W-:Y:S02]  /*5760*/  SEL R3, RZ, 0x1, P1 ;  /* 0x00000001ff037807 */ /* 0x000fe40000800000 */
[----:B------:R-:W-:Y:S02]  /*5770*/  SEL R105, R105, RZ, P1 ;  /* 0x000000ff69697207 */ /* 0x000fe40000800000 */
[----:B------:R-:W-:Y:S01]  /*5780*/  LOP3.LUT R104, R104, R3, RZ, 0x3c, !PT ;  /* 0x0000000368687212 */ /* 0x000fe200078e3cff */
[----:B-----5:R1:W-:Y:S06]  /*5790*/  SYNCS.ARRIVE.TRANS64.RED.A1T0 RZ, [R0+URZ], RZ ;  /* 0x000000ff00ff79a7 */ /* 0x0203ec00081004ff */
.L_x_87:
[----:B------:R-:W-:Y:S05]  /*57a0*/  BSYNC B1 ;  /* 0x0000000000017941 */ /* 0x000fea0003800000 */
.L_x_86:
[----:B-1----:R-:W-:Y:S04]  /*57b0*/  SHF.R.U32.HI R0, RZ, 0x15, R48 ;  /* 0x00000015ff007819 */ /* 0x002fe80000011630 */
[----:B------:R-:W-:Y:S01]  /*57c0*/  LOP3.LUT P1, RZ, R0, 0x3, R101, 0x48, !PT ;  /* 0x0000000300ff7812 */ /* 0x000fe20007824865 */
[----:B------:R-:W-:Y:S01]  /*57d0*/  @!UPT UIADD3 URZ, UPT, UPT, URZ, URZ, URZ ;  /* 0x000000fffffff290 */ /* 0x000fe2000fffe0ff */
[----:B----4-:R-:W-:Y:S11]  /*57e0*/  @P0 BRA `(.L_x_91) ;  /* 0x0000000000080947 */ /* 0x010ff60003800000 */
[----:B------:R-:W1:Y:S02]  /*57f0*/  SYNCS.PHASECHK.TRANS64.TRYWAIT P0, [R113+URZ+0x90], R2 ;  /* 0x00009002710075a7 */ /* 0x000e6400080011ff */
[----:B-1----:R-:W-:Y:S05]  /*5800*/  @!P0 BRA `(.L_x_92) ;  /* 0x00000020009c8947 */ /* 0x002fea0003800000 */
.L_x_91:
[----:B------:R-:W-:Y:S05]  /*5810*/  @!P1 BRA `(.L_x_93) ;  /* 0x0000000000409947 */ /* 0x000fea0003800000 */
[----:B------:R-:W4:Y:S01]  /*5820*/  LDCU.64 UR8, c[0x4][0x70] ;  /* 0x01000e00ff0877ac */ /* 0x000f220008000a00 */
[----:B------:R-:W-:Y:S01]  /*5830*/  MOV R3, 0x0 ;  /* 0x0000000000037802 */ /* 0x000fe20000000f00 */
[----:B------:R-:W-:Y:S02]  /*5840*/  HFMA2 R12, -RZ, RZ, 0, 5.9604644775390625e-08 ;  /* 0x00000001ff0c7431 */ /* 0x000fe400000001ff */
[----:B------:R-:W-:Y:S02]  /*5850*/  IMAD.MOV.U32 R8, RZ, RZ, 0x192 ;  /* 0x00000192ff087424 */ /* 0x000fe400078e00ff */
[----:B------:R-:W-:Y:S01]  /*5860*/  IMAD.MOV.U32 R13, RZ, RZ, RZ ;  /* 0x000000ffff0d7224 */ /* 0x000fe200078e00ff */
[----:B------:R-:W5:Y:S01]  /*5870*/  LDCU.64 UR6, c[0x4][0x78] ;  /* 0x01000f00ff0677ac */ /* 0x000f620008000a00 */
[----:B-1----:R-:W1:Y:S01]  /*5880*/  LDC.64 R2, c[0x4][R3] ;  /* 0x0100000003027b82 */ /* 0x002e620000000a00 */
[----:B------:R-:W2:Y:S01]  /*5890*/  LDCU.64 UR4, c[0x4][0x10] ;  /* 0x01000200ff0477ac */ /* 0x000ea20008000a00 */
[----:B----4-:R-:W-:Y:S01]  /*58a0*/  MOV R5, UR9 ;  /* 0x0000000900057c02 */ /* 0x010fe20008000f00 */
[----:B------:R-:W-:Y:S01]  /*58b0*/  IMAD.U32 R4, RZ, RZ, UR8 ;  /* 0x00000008ff047e24 */ /* 0x000fe2000f8e00ff */
[----:B-----5:R-:W-:Y:S01]  /*58c0*/  MOV R7, UR7 ;  /* 0x0000000700077c02 */ /* 0x020fe20008000f00 */
[----:B------:R-:W-:Y:S01]  /*58d0*/  IMAD.U32 R6, RZ, RZ, UR6 ;  /* 0x00000006ff067e24 */ /* 0x000fe2000f8e00ff */
[----:B--2---:R-:W-:Y:S01]  /*58e0*/  MOV R11, UR5 ;  /* 0x00000005000b7c02 */ /* 0x004fe20008000f00 */
[----:B------:R-:W-:Y:S02]  /*58f0*/  IMAD.U32 R10, RZ, RZ, UR4 ;  /* 0x00000004ff0a7e24 */ /* 0x000fe4000f8e00ff */
[----:B------:R-:W-:Y:S07]  /*5900*/  LEPC R20, `(.L_x_93) ;  /* 0x000000001014794e */ /* 0x000fee0000000000 */
[----:B-1-3--:R-:W-:Y:S05]  /*5910*/  CALL.ABS.NOINC R2 ;  /* 0x0000000002007343 */ /* 0x00afea0003c00000 */
.L_x_93:
[-C--:B---3--:R-:W-:Y:S01]  /*5920*/  F2FP.F16.E4M3.UNPACK_B R51, R80.reuse ;  /* 0x00000050ff33723e */ /* 0x088fe200020006ff */
[----:B------:R-:W-:Y:S05]  /*5930*/  WARPSYNC.ALL ;  /* 0x0000000000007948 */ /* 0x000fea0003800000 */
[----:B------:R-:W-:Y:S01]  /*5940*/  R2UR UR4, R48 ;  /* 0x00000000300472ca */ /* 0x000fe200000e0000 */
[--C-:B------:R-:W-:Y:S01]  /*5950*/  HADD2.F32 R50, -RZ, R51.reuse.H0_H0 ;  /* 0x20000033ff327230 */ /* 0x100fe20000004100 */
[----:B------:R-:W-:Y:S01]  /*5960*/  F2FP.F16.E4M3.UNPACK_B R53, R80.H1 ;  /* 0x00000050ff35723e */ /* 0x000fe200030006ff */
[----:B------:R-:W-:Y:S01]  /*5970*/  HADD2.F32 R51, -RZ, R51.H1_H1 ;  /* 0x30000033ff337230 */ /* 0x000fe20000004100 */
[-C--:B------:R-:W-:Y:S01]  /*5980*/  F2FP.F16.E4M3.UNPACK_B R55, R81.reuse ;  /* 0x00000051ff37723e */ /* 0x080fe200020006ff */
[----:B------:R-:W-:Y:S01]  /*5990*/  BSSY.RECONVERGENT B0, `(.L_x_94) ;  /* 0x0000099000007945 */ /* 0x000fe20003800200 */
[----:B------:R-:W-:Y:S01]  /*59a0*/  F2FP.F16.E4M3.UNPACK_B R57, R81.H1 ;  /* 0x00000051ff39723e */ /* 0x000fe200030006ff */
[--C-:B------:R-:W-:Y:S01]  /*59b0*/  HADD2.F32 R52, -RZ, R53.reuse.H0_H0 ;  /* 0x20000035ff347230 */ /* 0x100fe20000004100 */
[-C--:B------:R-:W-:Y:S01]  /*59c0*/  F2FP.F16.E4M3.UNPACK_B R59, R82.reuse ;  /* 0x00000052ff3b723e */ /* 0x080fe200020006ff */
[----:B------:R-:W-:Y:S01]  /*59d0*/  HADD2.F32 R54, -RZ, R53.H1_H1 ;  /* 0x30000035ff367230 */ /* 0x000fe20000004100 */
[----:B------:R-:W-:Y:S01]  /*59e0*/  F2FP.F16.E4M3.UNPACK_B R61, R82.H1 ;  /* 0x00000052ff3d723e */ /* 0x000fe200030006ff */
[--C-:B------:R-:W-:Y:S01]  /*59f0*/  HADD2.F32 R53, -RZ, R55.reuse.H0_H0 ;  /* 0x20000037ff357230 */ /* 0x100fe20000004100 */
[-C--:B------:R-:W-:Y:S01]  /*5a00*/  F2FP.F16.E4M3.UNPACK_B R63, R83.reuse ;  /* 0x00000053ff3f723e */ /* 0x080fe200020006ff */
[----:B------:R-:W-:Y:S01]  /*5a10*/  LDTM.16dp32bit_t0_t15.x32 R4, tmem[UR4] ;  /* 0x00000004000479ee */ /* 0x000fe20008a80000 */
[----:B------:R-:W2:Y:S01]  /*5a20*/  LDTM.16dp32bit_t16_t31.x32 R4, tmem[UR4+0x20] ;  /* 0x00002004000479ee */ /* 0x000ea20008aa0000 */
[----:B------:R-:W-:Y:S01]  /*5a30*/  SHF.L.U32 R125, R102, 0x4, RZ ;  /* 0x00000004667d7819 */ /* 0x000fe200000006ff */
[----:B------:R-:W-:Y:S01]  /*5a40*/  HADD2.F32 R56, -RZ, R55.H1_H1 ;  /* 0x30000037ff387230 */ /* 0x000fe20000004100 */
[----:B------:R-:W-:Y:S01]  /*5a50*/  ISETP.NE.AND P6, PT, R114, RZ, PT ;  /* 0x000000ff7200720c */ /* 0x000fe20003fc5270 */
[----:B------:R-:W-:Y:S01]  /*5a60*/  HADD2.F32 R60, -RZ, R59.H1_H1 ;  /* 0x3000003bff3c7230 */ /* 0x000fe20000004100 */
[----:B------:R-:W-:Y:S01]  /*5a70*/  IADD3 R114, PT, PT, R100, UR49, RZ ;  /* 0x0000003164727c10 */ /* 0x000fe2000fffe0ff */
[----:B------:R-:W-:Y:S01]  /*5a80*/  HADD2.F32 R64, -RZ, R63.H1_H1 ;  /* 0x3000003fff407230 */ /* 0x000fe20000004100 */
[----:B------:R-:W-:Y:S01]  /*5a90*/  F2FP.F16.E4M3.UNPACK_B R65, R83.H1 ;  /* 0x00000053ff41723e */ /* 0x000fe200030006ff */
[--C-:B------:R-:W-:Y:S01]  /*5aa0*/  HADD2.F32 R55, -RZ, R57.reuse.H0_H0 ;  /* 0x20000039ff377230 */ /* 0x100fe20000004100 */
[----:B------:R-:W-:Y:S01]  /*5ab0*/  IADD3 R114, PT, PT, R114, R125, RZ ;  /* 0x0000007d72727210 */ /* 0x000fe20007ffe0ff */
[----:B------:R-:W-:Y:S01]  /*5ac0*/  HADD2.F32 R58, -RZ, R57.H1_H1 ;  /* 0x30000039ff3a7230 */ /* 0x000fe20000004100 */
[-C--:B------:R-:W-:Y:S01]  /*5ad0*/  F2FP.F16.E4M3.UNPACK_B R67, R84.reuse ;  /* 0x00000054ff43723e */ /* 0x080fe200020006ff */
[----:B------:R-:W-:Y:S01]  /*5ae0*/  HADD2.F32 R57, -RZ, R59.H0_H0 ;  /* 0x2000003bff397230 */ /* 0x000fe20000004100 */
[----:B------:R-:W-:Y:S01]  /*5af0*/  F2FP.F16.E4M3.UNPACK_B R69, R84.H1 ;  /* 0x00000054ff45723e */ /* 0x000fe200030006ff */
[----:B------:R-:W-:Y:S01]  /*5b00*/  HADD2.F32 R59, -RZ, R61.H0_H0 ;  /* 0x2000003dff3b7230 */ /* 0x000fe20000004100 */
[-C--:B------:R-:W-:Y:S01]  /*5b10*/  F2FP.F16.E4M3.UNPACK_B R71, R85.reuse ;  /* 0x00000055ff47723e */ /* 0x080fe200020006ff */
[----:B------:R-:W-:Y:S01]  /*5b20*/  HADD2.F32 R68, -RZ, R67.H1_H1 ;  /* 0x30000043ff447230 */ /* 0x000fe20000004100 */
[----:B------:R-:W-:Y:S01]  /*5b30*/  F2FP.F16.E4M3.UNPACK_B R73, R85.H1 ;  /* 0x00000055ff49723e */ /* 0x000fe200030006ff */
[----:B------:R-:W-:Y:S01]  /*5b40*/  HADD2.F32 R62, -RZ, R61.H1_H1 ;  /* 0x3000003dff3e7230 */ /* 0x000fe20000004100 */
[-C--:B------:R-:W-:Y:S01]  /*5b50*/  F2FP.F16.E4M3.UNPACK_B R75, R86.reuse ;  /* 0x00000056ff4b723e */ /* 0x080fe200020006ff */
[----:B------:R-:W-:Y:S01]  /*5b60*/  HADD2.F32 R61, -RZ, R63.H0_H0 ;  /* 0x2000003fff3d7230 */ /* 0x000fe20000004100 */
[----:B------:R-:W-:Y:S01]  /*5b70*/  F2FP.F16.E4M3.UNPACK_B R77, R86.H1 ;  /* 0x00000056ff4d723e */ /* 0x000fe200030006ff */
[----:B------:R-:W-:Y:S01]  /*5b80*/  HADD2.F32 R72, -RZ, R71.H1_H1 ;  /* 0x30000047ff487230 */ /* 0x000fe20000004100 */
[----:B------:R-:W-:Y:S01]  /*5b90*/  F2FP.F16.E4M3.UNPACK_B R79, R87.H1 ;  /* 0x00000057ff4f723e */ /* 0x000fe200030006ff */
[C---:B--2---:R-:W-:Y:S01]  /*5ba0*/  FMUL R0, R47.reuse, R4 ;  /* 0x000000042f007220 */ /* 0x044fe20000400000 */
[C---:B-1----:R-:W-:Y:S01]  /*5bb0*/  FMUL R2, R47.reuse, R5 ;  /* 0x000000052f027220 */ /* 0x042fe20000400000 */
[C---:B------:R-:W-:Y:S01]  /*5bc0*/  FMUL R4, R47.reuse, R8 ;  /* 0x000000082f047220 */ /* 0x040fe20000400000 */
[----:B------:R-:W-:Y:S01]  /*5bd0*/  FMUL R5, R47, R9 ;  /* 0x000000092f057220 */ /* 0x000fe20000400000 */
[C---:B------:R-:W-:Y:S01]  /*5be0*/  FFMA R0, R49.reuse, R50, R0 ;  /* 0x0000003231007223 */ /* 0x040fe20000000000 */
[----:B------:R-:W-:Y:S01]  /*5bf0*/  FFMA R2, R49, R51, R2 ;  /* 0x0000003331027223 */ /* 0x000fe20000000002 */
[C---:B------:R-:W-:Y:S01]  /*5c00*/  FMUL R8, R47.reuse, R12 ;  /* 0x0000000c2f087220 */ /* 0x040fe20000400000 */
[C---:B------:R-:W-:Y:S01]  /*5c10*/  FMUL R9, R47.reuse, R13 ;  /* 0x0000000d2f097220 */ /* 0x040fe20000400000 */
[C---:B------:R-:W-:Y:S01]  /*5c20*/  FMUL R12, R47.reuse, R16 ;  /* 0x000000102f0c7220 */ /* 0x040fe20000400000 */
[C---:B------:R-:W-:Y:S01]  /*5c30*/  FMUL R13, R47.reuse, R17 ;  /* 0x000000112f0d7220 */ /* 0x040fe20000400000 */
[C---:B------:R-:W-:Y:S01]  /*5c40*/  FMUL R16, R47.reuse, R20 ;  /* 0x000000142f107220 */ /* 0x040fe20000400000 */
[C---:B------:R-:W-:Y:S01]  /*5c50*/  FMUL R17, R47.reuse, R21 ;  /* 0x000000152f117220 */ /* 0x040fe20000400000 */
[C---:B------:R-:W-:Y:S01]  /*5c60*/  FMUL R20, R47.reuse, R24 ;  /* 0x000000182f147220 */ /* 0x040fe20000400000 */
[C---:B------:R-:W-:Y:S01]  /*5c70*/  FMUL R21, R47.reuse, R25 ;  /* 0x000000192f157220 */ /* 0x040fe20000400000 */
[----:B------:R-:W-:Y:S02]  /*5c80*/  HADD2.F32 R76, -RZ, R75.H1_H1 ;  /* 0x3000004bff4c7230 */ /* 0x000fe40000004100 */
[C---:B------:R-:W-:Y:S01]  /*5c90*/  FMUL R24, R47.reuse, R28 ;  /* 0x0000001c2f187220 */ /* 0x040fe20000400000 */
[C---:B------:R-:W-:Y:S01]  /*5ca0*/  FMUL R25, R47.reuse, R29 ;  /* 0x0000001d2f197220 */ /* 0x040fe20000400000 */
[C---:B------:R-:W-:Y:S01]  /*5cb0*/  FMUL R28, R47.reuse, R32 ;  /* 0x000000202f1c7220 */ /* 0x040fe20000400000 */
[C---:B------:R-:W-:Y:S01]  /*5cc0*/  FMUL R29, R47.reuse, R33 ;  /* 0x000000212f1d7220 */ /* 0x040fe20000400000 */
[C---:B------:R-:W-:Y:S01]  /*5cd0*/  FMUL R3, R47.reuse, R6 ;  /* 0x000000062f037220 */ /* 0x040fe20000400000 */
[C---:B------:R-:W-:Y:S01]  /*5ce0*/  FMUL R7, R47.reuse, R7 ;  /* 0x000000072f077220 */ /* 0x040fe20000400000 */
[C---:B------:R-:W-:Y:S01]  /*5cf0*/  FMUL R6, R47.reuse, R10 ;  /* 0x0000000a2f067220 */ /* 0x040fe20000400000 */
[----:B------:R-:W-:Y:S01]  /*5d00*/  FMUL R11, R47, R11 ;  /* 0x0000000b2f0b7220 */ /* 0x000fe20000400000 */
[C---:B------:R-:W-:Y:S01]  /*5d10*/  FFMA R3, R49.reuse, R52, R3 ;  /* 0x0000003431037223 */ /* 0x040fe20000000003 */
[C---:B------:R-:W-:Y:S01]  /*5d20*/  FFMA R7, R49.reuse, R54, R7 ;  /* 0x0000003631077223 */ /* 0x040fe20000000007 */
[C---:B------:R-:W-:Y:S01]  /*5d30*/  FFMA R4, R49.reuse, R53, R4 ;  /* 0x0000003531047223 */ /* 0x040fe20000000004 */
[----:B------:R-:W-:Y:S01]  /*5d40*/  F2FP.F16.E4M3.UNPACK_B R50, R87 ;  /* 0x00000057ff32723e */ /* 0x000fe200020006ff */
[C---:B------:R-:W-:Y:S01]  /*5d50*/  FFMA R5, R49.reuse, R56, R5 ;  /* 0x0000003831057223 */ /* 0x040fe20000000005 */
[----:B------:R-:W-:Y:S01]  /*5d60*/  FFMA R6, R49, R55, R6 ;  /* 0x0000003731067223 */ /* 0x000fe20000000006 */
[----:B------:R-:W-:Y:S01]  /*5d70*/  F2FP.SATFINITE.E4M3.F32.PACK_AB_MERGE_C R117, R7, R3, RZ ;  /* 0x000000030775723e */ /* 0x000fe200048070ff */
[C---:B------:R-:W-:Y:S01]  /*5d80*/  FFMA R11, R49.reuse, R58, R11 ;  /* 0x0000003a310b7223 */ /* 0x040fe2000000000b */
[C---:B------:R-:W-:Y:S01]  /*5d90*/  FFMA R8, R49.reuse, R57, R8 ;  /* 0x0000003931087223 */ /* 0x040fe20000000008 */
[----:B------:R-:W-:Y:S01]  /*5da0*/  ISETP.NE.AND P0, PT, R110, RZ, PT ;  /* 0x000000ff6e00720c */ /* 0x000fe20003f05270 */
[----:B------:R-:W-:Y:S01]  /*5db0*/  FFMA R9, R49, R60, R9 ;  /* 0x0000003c31097223 */ /* 0x000fe20000000009 */
[----:B------:R-:W-:Y:S01]  /*5dc0*/  F2FP.SATFINITE.E4M3.F32.PACK_AB_MERGE_C R116, R2, R0, R117 ;  /* 0x000000000274723e */ /* 0x000fe20004807075 */
[--C-:B------:R-:W-:Y:S01]  /*5dd0*/  HADD2.F32 R51, -RZ, R50.reuse.H0_H0 ;  /* 0x20000032ff337230 */ /* 0x100fe20000004100 */
[----:B------:R-:W-:Y:S01]  /*5de0*/  F2FP.SATFINITE.E4M3.F32.PACK_AB_MERGE_C R117, R11, R6, RZ ;  /* 0x000000060b75723e */ /* 0x000fe200048070ff */
[----:B------:R-:W-:Y:S02]  /*5df0*/  HADD2.F32 R50, -RZ, R50.H1_H1 ;  /* 0x30000032ff327230 */ /* 0x000fe40000004100 */
[C---:B------:R-:W-:Y:S01]  /*5e00*/  FMUL R10, R47.reuse, R14 ;  /* 0x0000000e2f0a7220 */ /* 0x040fe20000400000 */
[----:B------:R-:W-:Y:S01]  /*5e10*/  FMUL R15, R47, R15 ;  /* 0x0000000f2f0f7220 */ /* 0x000fe20000400000 */
[--C-:B------:R-:W-:Y:S01]  /*5e20*/  HADD2.F32 R63, -RZ, R65.reuse.H0_H0 ;  /* 0x20000041ff3f7230 */ /* 0x100fe20000004100 */
[----:B------:R-:W-:Y:S01]  /*5e30*/  F2FP.SATFINITE.E4M3.F32.PACK_AB_MERGE_C R117, R5, R4, R117 ;  /* 0x000000040575723e */ /* 0x000fe20004807075 */
[C---:B------:R-:W-:Y:S01]  /*5e40*/  FFMA R10, R49.reuse, R59, R10 ;  /* 0x0000003b310a7223 */ /* 0x040fe2000000000a */
[C---:B------:R-:W-:Y:S01]  /*5e50*/  FFMA R15, R49.reuse, R62, R15 ;  /* 0x0000003e310f7223 */ /* 0x040fe2000000000f */
[C---:B------:R-:W-:Y:S01]  /*5e60*/  FFMA R12, R49.reuse, R61, R12 ;  /* 0x0000003d310c7223 */ /* 0x040fe2000000000c */
[----:B------:R-:W-:Y:S01]  /*5e70*/  FFMA R13, R49, R64, R13 ;  /* 0x00000040310d7223 */ /* 0x000fe2000000000d */
[----:B------:R-:W-:Y:S02]  /*5e80*/  HADD2.F32 R66, -RZ, R65.H1_H1 ;  /* 0x30000041ff427230 */ /* 0x000fe40000004100 */
[C---:B------:R-:W-:Y:S01]  /*5e90*/  FMUL R14, R47.reuse, R18 ;  /* 0x000000122f0e7220 */ /* 0x040fe20000400000 */
[----:B------:R-:W-:Y:S02]  /*5ea0*/  HADD2.F32 R65, -RZ, R67.H0_H0 ;  /* 0x20000043ff417230 */ /* 0x000fe40000004100 */
[----:B------:R-:W-:Y:S01]  /*5eb0*/  FMUL R19, R47, R19 ;  /* 0x000000132f137220 */ /* 0x000fe20000400000 */
[--C-:B------:R-:W-:Y:S02]  /*5ec0*/  HADD2.F32 R67, -RZ, R69.reuse.H0_H0 ;  /* 0x20000045ff437230 */ /* 0x100fe40000004100 */
[----:B------:R-:W-:Y:S01]  /*5ed0*/  FFMA R14, R49, R63, R14 ;  /* 0x0000003f310e7223 */ /* 0x000fe2000000000e */
[----:B------:R-:W-:Y:S02]  /*5ee0*/  HADD2.F32 R70, -RZ, R69.H1_H1 ;  /* 0x30000045ff467230 */ /* 0x000fe40000004100 */
[----:B------:R-:W-:Y:S01]  /*5ef0*/  FMUL R18, R47, R22 ;  /* 0x000000162f127220 */ /* 0x000fe20000400000 */
[----:B------:R-:W-:Y:S02]  /*5f00*/  HADD2.F32 R69, -RZ, R71.H0_H0 ;  /* 0x20000047ff457230 */ /* 0x000fe40000004100 */
[----:B------:R-:W-:Y:S01]  /*5f10*/  FFMA R19, R49, R66, R19 ;  /* 0x0000004231137223 */ /* 0x000fe20000000013 */
[----:B------:R-:W-:Y:S01]  /*5f20*/  FMUL R23, R47, R23 ;  /* 0x000000172f177220 */ /* 0x000fe20000400000 */
[C---:B------:R-:W-:Y:S01]  /*5f30*/  FFMA R16, R49.reuse, R65, R16 ;  /* 0x0000004131107223 */ /* 0x040fe20000000010 */
[C---:B------:R-:W-:Y:S01]  /*5f40*/  FFMA R17, R49.reuse, R68, R17 ;  /* 0x0000004431117223 */ /* 0x040fe20000000011 */
        /* <DEDUP_REMOVED lines=23> */
[----:B------:R-:W-:Y:S01]  /*60c0*/  F2FP.SATFINITE.E4M3.F32.PACK_AB_MERGE_C R118, R15, R10, RZ ;  /* 0x0000000a0f76723e */ /* 0x000fe200048070ff */
[----:B------:R-:W-:Y:S01]  /*60d0*/  FFMA R28, R49, R51, R28 ;  /* 0x00000033311c7223 */ /* 0x000fe2000000001c */
[----:B------:R-:W-:Y:S01]  /*60e0*/  F2FP.SATFINITE.E4M3.F32.PACK_AB_MERGE_C R119, R19, R14, RZ ;  /* 0x0000000e1377723e */ /* 0x000fe200048070ff */
[C---:B------:R-:W-:Y:S01]  /*60f0*/  FFMA R29, R49.reuse, R50, R29 ;  /* 0x00000032311d7223 */ /* 0x040fe2000000001d */
[C---:B------:R-:W-:Y:S01]  /*6100*/  FFMA R30, R49.reuse, R77, R30 ;  /* 0x0000004d311e7223 */ /* 0x040fe2000000001e */
[----:B------:R-:W-:Y:S01]  /*6110*/  FFMA R35, R49, R52, R35 ;  /* 0x0000003431237223 */ /* 0x000fe20000000023 */
[----:B------:R-:W-:Y:S02]  /*6120*/  F2FP.SATFINITE.E4M3.F32.PACK_AB_MERGE_C R118, R9, R8, R118 ;  /* 0x000000080976723e */ /* 0x000fe40004807076 */
[----:B------:R-:W-:Y:S02]  /*6130*/  F2FP.SATFINITE.E4M3.F32.PACK_AB_MERGE_C R119, R13, R12, R119 ;  /* 0x0000000c0d77723e */ /* 0x000fe40004807077 */
[----:B------:R-:W-:Y:S02]  /*6140*/  F2FP.SATFINITE.E4M3.F32.PACK_AB_MERGE_C R120, R23, R18, RZ ;  /* 0x000000121778723e */ /* 0x000fe400048070ff */
[----:B------:R-:W-:Y:S01]  /*6150*/  F2FP.SATFINITE.E4M3.F32.PACK_AB_MERGE_C R121, R27, R22, RZ ;  /* 0x000000161b79723e */ /* 0x000fe200048070ff */
[----:B------:R1:W-:Y:S01]  /*6160*/  STS.128 [R100+UR49+0x2200], R116 ;  /* 0x0022007464007988 */ /* 0x0003e20008000c31 */
[----:B------:R-:W-:Y:S02]  /*6170*/  F2FP.SATFINITE.E4M3.F32.PACK_AB_MERGE_C R122, R31, R26, RZ ;  /* 0x0000001a1f7a723e */ /* 0x000fe400048070ff */
[----:B------:R-:W-:Y:S02]  /*6180*/  F2FP.SATFINITE.E4M3.F32.PACK_AB_MERGE_C R123, R35, R30, RZ ;  /* 0x0000001e237b723e */ /* 0x000fe400048070ff */
[----:B------:R-:W-:Y:S02]  /*6190*/  F2FP.SATFINITE.E4M3.F32.PACK_AB_MERGE_C R120, R17, R16, R120 ;  /* 0x000000101178723e */ /* 0x000fe40004807078 */
[----:B------:R-:W-:Y:S02]  /*61a0*/  F2FP.SATFINITE.E4M3.F32.PACK_AB_MERGE_C R121, R21, R20, R121 ;  /* 0x000000141579723e */ /* 0x000fe40004807079 */
[----:B------:R-:W-:Y:S02]  /*61b0*/  F2FP.SATFINITE.E4M3.F32.PACK_AB_MERGE_C R122, R25, R24, R122 ;  /* 0x00000018197a723e */ /* 0x000fe4000480707a */
[----:B------:R-:W-:Y:S02]  /*61c0*/  F2FP.SATFINITE.E4M3.F32.PACK_AB_MERGE_C R123, R29, R28, R123 ;  /* 0x0000001c1d7b723e */ /* 0x000fe4000480707b */
[----:B------:R-:W-:Y:S02]  /*61d0*/  LEA R32, R105, UR49, 0x3 ;  /* 0x0000003169207c11 */ /* 0x000fe4000f8e18ff */
[----:B------:R-:W-:Y:S01]  /*61e0*/  @P6 SHF.L.U32 R33, R104, 0x1f, RZ ;  /* 0x0000001f68216819 */ /* 0x000fe200000006ff */
[----:B------:R1:W-:Y:S01]  /*61f0*/  STS.128 [R114+0x2210], R120 ;  /* 0x0022107872007388 */ /* 0x0003e20000000c00 */
[----:B------:R-:W-:Y:S01]  /*6200*/  @!PT LDS RZ, [RZ] ;  /* 0x00000000fffff984 */ /* 0x000fe20000000800 */
[----:B------:R-:W-:Y:S01]  /*6210*/  @!PT LDS RZ, [RZ] ;  /* 0x00000000fffff984 */ /* 0x000fe20000000800 */
[----:B------:R-:W-:Y:S01]  /*6220*/  @!PT LDS RZ, [RZ] ;  /* 0x00000000fffff984 */ /* 0x000fe20000000800 */
[----:B------:R-:W-:Y:S01]  /*6230*/  @!PT LDS RZ, [RZ] ;  /* 0x00000000fffff984 */ /* 0x000fe20000000800 */
[----:B------:R2:W-:Y:S07]  /*6240*/  MEMBAR.ALL.CTA ;  /* 0x0000000000007992 */ /* 0x0005ee0000008000 */
[----:B--2---:R-:W2:Y:S02]  /*6250*/  FENCE.VIEW.ASYNC.S ;  /* 0x00000000000073c6 */ /* 0x004ea40000000000 */
[----:B--2---:R-:W-:Y:S06]  /*6260*/  BAR.SYNC.DEFER_BLOCKING 0x1, 0x80 ;  /* 0x0042000000007b1d */ /* 0x004fec0000010000 */
[----:B------:R-:W-:Y:S05]  /*6270*/  @P0 BRA `(.L_x_95) ;  /* 0x0000000000280947 */ /* 0x000fea0003800000 */
[----:B------:R-:W-:Y:S02]  /*6280*/  UIADD3 UR4, UPT, UPT, UR49, 0x2200, URZ ;  /* 0x0000220031047890 */ /* 0x000fe4000fffe0ff */
[----:B------:R-:W-:Y:S01]  /*6290*/  UIADD3 UR6, UP0, UPT, UR52, 0x680, URZ ;  /* 0x0000068034067890 */ /* 0x000fe2000ff1e0ff */
[----:B------:R-:W-:Y:S03]  /*62a0*/  UMOV UR43, UR36 ;  /* 0x00000024002b7c82 */ /* 0x000fe60008000000 */
[----:B------:R-:W-:Y:S01]  /*62b0*/  MOV R109, UR4 ;  /* 0x00000004006d7c02 */ /* 0x000fe20008000f00 */
[----:B------:R-:W-:Y:S03]  /*62c0*/  UIADD3.X UR7, UPT, UPT, URZ, UR53, URZ, UP0, !UPT ;  /* 0x00000035ff077290 */ /* 0x000fe600087fe4ff */
[----:B------:R-:W-:Y:S11]  /*62d0*/  R2UR UR40, R109 ;  /* 0x000000006d2872ca */ /* 0x000ff600000e0000 */
[----:B------:R-:W-:Y:S02]  /*62e0*/  @!UPT UIADD3 URZ, UPT, UPT, URZ, URZ, URZ ;  /* 0x000000fffffff290 */ /* 0x000fe4000fffe0ff */
[----:B------:R2:W-:Y:S01]  /*62f0*/  UTMASTG.3D [UR40], [UR6] ;  /* 0x00000028060073b5 */ /* 0x0005e20008010000 */
[----:B------:R0:W-:Y:S01]  /*6300*/  UTMACMDFLUSH ;  /* 0x00000000000079b7 */ /* 0x0001e20000000000 */
[----:B--2---:R-:W-:Y:S04]  /*6310*/  DEPBAR.LE SB0, 0x1 ;  /* 0x000080400000791a */ /* 0x004fe80000000000 */
.L_x_95:
[----:B------:R-:W-:Y:S05]  /*6320*/  BSYNC.RECONVERGENT B0 ;  /* 0x0000000000007941 */ /* 0x000fea0003800200 */
.L_x_94:
[----:B------:R-:W-:Y:S06]  /*6330*/  BAR.SYNC.DEFER_BLOCKING 0x1, 0x80 ;  /* 0x0042000000007b1d */ /* 0x000fec0000010000 */
[----:B------:R-:W2:Y:S01]  /*6340*/  @P6 SYNCS.PHASECHK.TRANS64.TRYWAIT P0, [R32+URZ+0x40], R33 ;  /* 0x00004021200065a7 */ /* 0x000ea200080011ff */
[----:B------:R-:W-:Y:S01]  /*6350*/  BSSY B1, `(.L_x_96) ;  /* 0x0000020000017945 */ /* 0x000fe20003800000 */
[----:B--2---:R-:W-:Y:S03]  /*6360*/  @P6 SEL R115, RZ, 0x1, !P0 ;  /* 0x00000001ff736807 */ /* 0x004fe60004000000 */
[----:B------:R-:W-:Y:S05]  /*6370*/  @!P6 BRA `(.L_x_97) ;  /* 0x000000000074e947 */ /* 0x000fea0003800000 */
[----:B------:R-:W-:Y:S01]  /*6380*/  ISETP.NE.AND P1, PT, R124, RZ, PT ;  /* 0x000000ff7c00720c */ /* 0x000fe20003f25270 */
[----:B------:R-:W-:Y:S01]  /*6390*/  BSSY B0, `(.L_x_98) ;  /* 0x0000009000007945 */ /* 0x000fe20003800000 */
[----:B------:R-:W-:Y:S11]  /*63a0*/  ISETP.NE.AND P0, PT, R115, RZ, PT ;  /* 0x000000ff7300720c */ /* 0x000ff60003f05270 */
[----:B------:R-:W-:Y:S05]  /*63b0*/  @P1 IMAD R0, R105, 0x1000, R100 ;  /* 0x0000100069001824 */ /* 0x000fea00078e0264 */
[----:B------:R-:W-:Y:S05]  /*63c0*/  @P1 IADD3 R2, PT, PT, R0, UR49, RZ ;  /* 0x0000003100021c10 */ /* 0x000fea000fffe0ff */
[----:B------:R-:W-:Y:S01]  /*63d0*/  @P1 IMAD.IADD R2, R2, 0x1, R125 ;  /* 0x0000000102021824 */ /* 0x000fe200078e027d */
[----:B------:R-:W-:Y:S06]  /*63e0*/  @P0 BRA `(.L_x_99) ;  /* 0x00000000000c0947 */ /* 0x000fec0003800000 */
[----:B------:R-:W-:Y:S04]  /*63f0*/  SHF.L.U32 R3, R104, 0x1f, RZ ;  /* 0x0000001f68037819 */ /* 0x000fe800000006ff */
[----:B------:R-:W2:Y:S02]  /*6400*/  SYNCS.PHASECHK.TRANS64.TRYWAIT P0, [R32+URZ+0x40], R3 ;  /* 0x00004003200075a7 */ /* 0x000ea400080011ff */
[----:B--2---:R-:W-:Y:S05]  /*6410*/  @!P0 BRA `(.L_x_100) ;  /* 0x0000001400ac8947 */ /* 0x004fea0003800000 */
.L_x_99:
[----:B------:R-:W-:Y:S05]  /*6420*/  BSYNC B0 ;  /* 0x0000000000007941 */ /* 0x000fea0003800000 */
.L_x_98:
[----:B------:R-:W-:Y:S01]  /*6430*/  ISETP.NE.AND P0, PT, R124, RZ, PT ;  /* 0x000000ff7c00720c */ /* 0x000fe20003f05270 */
[----:B--2---:R-:W-:Y:S02]  /*6440*/  VIADD R32, R32, 0x50 ;  /* 0x0000005020207836 */ /* 0x004fe40000000000 */
[----:B------:R-:W-:Y:S02]  /*6450*/  IMAD.U32 R3, RZ, RZ, UR37 ;  /* 0x00000025ff037e24 */ /* 0x000fe4000f8e00ff */
[----:B------:R-:W-:Y:S03]  /*6460*/  VIADD R105, R105, 0x1 ;  /* 0x0000000169697836 */ /* 0x000fe60000000000 */
[----:B------:R-:W-:Y:S05]  /*6470*/  PRMT R3, R3, 0x654, R32 ;  /* 0x0000065403037816 */ /* 0x000fea0000000020 */
[----:B------:R2:W3:Y:S04]  /*6480*/  @P0 LDS.128 R80, [R0+UR49+0x200] ;  /* 0x0002003100500984 */ /* 0x0004e80008000c00 */
[----:B------:R2:W4:Y:S01]  /*6490*/  @P0 LDS.128 R84, [R2+0x210] ;  /* 0x0002100002540984 */ /* 0x0005220000000c00 */
[C---:B------:R-:W-:Y:S01]  /*64a0*/  ISETP.NE.AND P0, PT, R105.reuse, 0x2, PT ;  /* 0x000000026900780c */ /* 0x040fe20003f05270 */
[----:B------:R-:W-:Y:S01]  /*64b0*/  @!PT LDS RZ, [RZ] ;  /* 0x00000000fffff984 */ /* 0x000fe20000000800 */
[----:B------:R-:W-:Y:S01]  /*64c0*/  @!PT LDS RZ, [RZ] ;  /* 0x00000000fffff984 */ /* 0x000fe20000000800 */
[----:B------:R-:W-:Y:S01]  /*64d0*/  @!PT LDS RZ, [RZ] ;  /* 0x00000000fffff984 */ /* 0x000fe20000000800 */
[----:B------:R-:W-:Y:S01]  /*64e0*/  @!PT LDS RZ, [RZ] ;  /* 0x00000000fffff984 */ /* 0x000fe20000000800 */
[----:B------:R5:W-:Y:S06]  /*64f0*/  MEMBAR.ALL.CTA ;  /* 0x0000000000007992 */ /* 0x000bec0000008000 */
[----:B-----5:R-:W5:Y:S01]  /*6500*/  FENCE.VIEW.ASYNC.S ;  /* 0x00000000000073c6 */ /* 0x020f620000000000 */
[----:B------:R-:W-:Y:S01]  /*6510*/  SEL R105, R105, RZ, P0 ;  /* 0x000000ff69697207 */ /* 0x000fe20000000000 */
[----:B-----5:R5:W-:Y:S02]  /*6520*/  SYNCS.ARRIVE.TRANS64.RED.A1T0 RZ, [R3+URZ], RZ ;  /* 0x000000ff03ff79a7 */ /* 0x020be400081004ff */
[----:B-----5:R-:W-:Y:S04]  /*6530*/  SEL R3, RZ, 0x1, P0 ;  /* 0x00000001ff037807 */ /* 0x020fe80000000000 */
[----:B--23--:R-:W-:Y:S02]  /*6540*/  LOP3.LUT R104, R104, R3, RZ, 0x3c, !PT ;  /* 0x0000000368687212 */ /* 0x00cfe400078e3cff */
.L_x_97:
[----:B------:R-:W-:Y:S05]  /*6550*/  BSYNC B1 ;  /* 0x0000000000017941 */ /* 0x000fea0003800000 */
.L_x_96:
[----:B------:R-:W-:Y:S05]  /*6560*/  VIADD R0, R48, 0x40 ;  /* 0x0000004030007836 */ /* 0x000fea0000000000 */
[----:B------:R-:W-:Y:S04]  /*6570*/  SHF.R.U32.HI R0, RZ, 0x15, R0 ;  /* 0x00000015ff007819 */ /* 0x000fe80000011600 */
[----:B------:R-:W-:Y:S11]  /*6580*/  LOP3.LUT P0, RZ, R0, 0x3, R101, 0x48, !PT ;  /* 0x0000000300ff7812 */ /* 0x000ff60007804865 */
[----:B------:R-:W-:Y:S02]  /*6590*/  @!UPT UIADD3 URZ, UPT, UPT, URZ, URZ, URZ ;  /* 0x000000fffffff290 */ /* 0x000fe4000fffe0ff */
[----:B------:R-:W-:Y:S05]  /*65a0*/  @!P0 BRA `(.L_x_101) ;  /* 0x0000000000408947 */ /* 0x000fea0003800000 */
[----:B------:R-:W2:Y:S01]  /*65b0*/  LDCU.64 UR8, c[0x4][0x70] ;  /* 0x01000e00ff0877ac */ /* 0x000ea20008000a00 */
[----:B------:R-:W-:Y:S01]  /*65c0*/  MOV R3, 0x0 ;  /* 0x0000000000037802 */ /* 0x000fe20000000f00 */
[----:B------:R-:W-:Y:S02]  /*65d0*/  HFMA2 R12, -RZ, RZ, 0, 5.9604644775390625e-08 ;  /* 0x00000001ff0c7431 */ /* 0x000fe400000001ff */
[----:B------:R-:W-:Y:S02]  /*65e0*/  IMAD.MOV.U32 R8, RZ, RZ, 0x192 ;  /* 0x00000192ff087424 */ /* 0x000fe400078e00ff */
[----:B------:R-:W-:Y:S01]  /*65f0*/  IMAD.MOV.U32 R13, RZ, RZ, RZ ;  /* 0x000000ffff0d7224 */ /* 0x000fe200078e00ff */
[----:B------:R-:W3:Y:S01]  /*6600*/  LDCU.64 UR6, c[0x4][0x78] ;  /* 0x01000f00ff0677ac */ /* 0x000ee20008000a00 */
[----:B------:R-:W1:Y:S01]  /*6610*/  LDC.64 R2, c[0x4][R3] ;  /* 0x0100000003027b82 */ /* 0x000e620000000a00 */
[----:B------:R-:W5:Y:S01]  /*6620*/  LDCU.64 UR4, c[0x4][0x10] ;  /* 0x01000200ff0477ac */ /* 0x000f620008000a00 */
[----:B--2---:R-:W-:Y:S01]  /*6630*/  MOV R5, UR9 ;  /* 0x0000000900057c02 */ /* 0x004fe20008000f00 */
[----:B------:R-:W-:Y:S01]  /*6640*/  IMAD.U32 R4, RZ, RZ, UR8 ;  /* 0x00000008ff047e24 */ /* 0x000fe2000f8e00ff */
[----:B---3--:R-:W-:Y:S01]  /*6650*/  MOV R7, UR7 ;  /* 0x0000000700077c02 */ /* 0x008fe20008000f00 */
[----:B------:R-:W-:Y:S01]  /*6660*/  IMAD.U32 R6, RZ, RZ, UR6 ;  /* 0x00000006ff067e24 */ /* 0x000fe2000f8e00ff */
[----:B-----5:R-:W-:Y:S01]  /*6670*/  MOV R11, UR5 ;  /* 0x00000005000b7c02 */ /* 0x020fe20008000f00 */
[----:B------:R-:W-:Y:S02]  /*6680*/  IMAD.U32 R10, RZ, RZ, UR4 ;  /* 0x00000004ff0a7e24 */ /* 0x000fe4000f8e00ff */
[----:B------:R-:W-:Y:S07]  /*6690*/  LEPC R20, `(.L_x_101) ;  /* 0x000000001014794e */ /* 0x000fee0000000000 */
[----:B-1--4-:R-:W-:Y:S05]  /*66a0*/  CALL.ABS.NOINC R2 ;  /* 0x0000000002007343 */ /* 0x012fea0003c00000 */
.L_x_101:
[----:B------:R-:W-:Y:S01]  /*66b0*/  ISETP.NE.AND P0, PT, R110, RZ, PT ;  /* 0x000000ff6e00720c */ /* 0x000fe20003f05270 */
[----:B------:R-:W-:Y:S05]  /*66c0*/  WARPSYNC.ALL ;  /* 0x0000000000007948 */ /* 0x000fea0003800000 */
[----:B------:R-:W-:Y:S01]  /*66d0*/  R2UR UR4, R48 ;  /* 0x00000000300472ca */ /* 0x000fe200000e0000 */
[----:B------:R-:W-:Y:S01]  /*66e0*/  BSSY.RECONVERGENT B0, `(.L_x_102) ;  /* 0x000009c000007945 */ /* 0x000fe20003800200 */
[-C--:B------:R-:W-:Y:S02]  /*66f0*/  F2FP.F16.E4M3.UNPACK_B R51, R80.reuse ;  /* 0x00000050ff33723e */ /* 0x080fe400020006ff */
[----:B------:R-:W-:Y:S02]  /*6700*/  F2FP.F16.E4M3.UNPACK_B R80, R80.H1 ;  /* 0x00000050ff50723e */ /* 0x000fe400030006ff */
[-C--:B------:R-:W-:Y:S01]  /*6710*/  F2FP.F16.E4M3.UNPACK_B R55, R81.reuse ;  /* 0x00000051ff37723e */ /* 0x080fe200020006ff */
[--C-:B------:R-:W-:Y:S01]  /*6720*/  HADD2.F32 R50, -RZ, R51.reuse.H0_H0 ;  /* 0x20000033ff327230 */ /* 0x100fe20000004100 */
[----:B------:R-:W-:Y:S01]  /*6730*/  F2FP.F16.E4M3.UNPACK_B R81, R81.H1 ;  /* 0x00000051ff51723e */ /* 0x000fe200030006ff */
[----:B------:R-:W-:Y:S01]  /*6740*/  HADD2.F32 R52, -RZ, R51.H1_H1 ;  /* 0x30000033ff347230 */ /* 0x000fe20000004100 */
[-C--:B------:R-:W-:Y:S01]  /*6750*/  F2FP.F16.E4M3.UNPACK_B R59, R82.reuse ;  /* 0x00000052ff3b723e */ /* 0x080fe200020006ff */
[--C-:B------:R-:W-:Y:S01]  /*6760*/  HADD2.F32 R51, -RZ, R80.reuse.H0_H0 ;  /* 0x20000050ff337230 */ /* 0x100fe20000004100 */
[----:B------:R-:W-:Y:S01]  /*6770*/  F2FP.F16.E4M3.UNPACK_B R82, R82.H1 ;  /* 0x00000052ff52723e */ /* 0x000fe200030006ff */
[----:B------:R-:W-:Y:S01]  /*6780*/  LDTM.16dp32bit_t0_t15.x32 R4, tmem[UR4+0x40] ;  /* 0x00004004000479ee */ /* 0x000fe20008a80000 */
[----:B------:R-:W2:Y:S01]  /*6790*/  LDTM.16dp32bit_t16_t31.x32 R4, tmem[UR4+0x60] ;  /* 0x00006004000479ee */ /* 0x000ea20008aa0000 */
[----:B------:R-:W-:Y:S01]  /*67a0*/  NOP ;  /* 0x0000000000007918 */ /* 0x000fe20000000000 */
[--C-:B------:R-:W-:Y:S01]  /*67b0*/  HADD2.F32 R53, -RZ, R55.reuse.H0_H0 ;  /* 0x20000037ff357230 */ /* 0x100fe20000004100 */
[----:B------:R-:W-:Y:S01]  /*67c0*/  R2UR UR5, R113 ;  /* 0x00000000710572ca */ /* 0x000fe200000e0000 */
[----:B------:R-:W-:Y:S01]  /*67d0*/  HADD2.F32 R56, -RZ, R55.H1_H1 ;  /* 0x30000037ff387230 */ /* 0x000fe20000004100 */
[----:B------:R-:W-:Y:S01]  /*67e0*/  F2FP.F16.E4M3.UNPACK_B R63, R83 ;  /* 0x00000053ff3f723e */ /* 0x000fe200020006ff */
[--C-:B------:R-:W-:Y:S01]  /*67f0*/  HADD2.F32 R57, -RZ, R59.reuse.H0_H0 ;  /* 0x2000003bff397230 */ /* 0x100fe20000004100 */
[----:B----4-:R-:W-:Y:S01]  /*6800*/  F2FP.F16.E4M3.UNPACK_B R67, R84 ;  /* 0x00000054ff43723e */ /* 0x010fe200020006ff */
[----:B------:R-:W-:Y:S01]  /*6810*/  HADD2.F32 R60, -RZ, R59.H1_H1 ;  /* 0x3000003bff3c7230 */ /* 0x000fe20000004100 */
[----:B------:R-:W-:Y:S01]  /*6820*/  F2FP.F16.E4M3.UNPACK_B R71, R85 ;  /* 0x00000055ff47723e */ /* 0x000fe200020006ff */
[--C-:B------:R-:W-:Y:S01]  /*6830*/  HADD2.F32 R61, -RZ, R63.reuse.H0_H0 ;  /* 0x2000003fff3d7230 */ /* 0x100fe20000004100 */
[----:B------:R-:W-:Y:S01]  /*6840*/  F2FP.F16.E4M3.UNPACK_B R75, R86 ;  /* 0x00000056ff4b723e */ /* 0x000fe200020006ff */
[----:B------:R-:W-:Y:S01]  /*6850*/  HADD2.F32 R64, -RZ, R63.H1_H1 ;  /* 0x3000003fff407230 */ /* 0x000fe20000004100 */
[----:B------:R-:W-:Y:S01]  /*6860*/  F2FP.F16.E4M3.UNPACK_B R77, R87 ;  /* 0x00000057ff4d723e */ /* 0x000fe200020006ff */
[--C-:B------:R-:W-:Y:S01]  /*6870*/  HADD2.F32 R65, -RZ, R67.reuse.H0_H0 ;  /* 0x20000043ff417230 */ /* 0x100fe20000004100 */
[----:B------:R-:W-:Y:S01]  /*6880*/  F2FP.F16.E4M3.UNPACK_B R83, R83.H1 ;  /* 0x00000053ff53723e */ /* 0x000fe200030006ff */
[----:B------:R-:W-:Y:S01]  /*6890*/  UIADD3 UR5, UPT, UPT, UR5, 0xb0, URZ ;  /* 0x000000b005057890 */ /* 0x000fe2000fffe0ff */
[----:B------:R-:W-:Y:S01]  /*68a0*/  HADD2.F32 R67, -RZ, R67.H1_H1 ;  /* 0x30000043ff437230 */ /* 0x000fe20000004100 */
[----:B------:R-:W-:Y:S01]  /*68b0*/  F2FP.F16.E4M3.UNPACK_B R84, R84.H1 ;  /* 0x00000054ff54723e */ /* 0x000fe200030006ff */
[--C-:B------:R-:W-:Y:S01]  /*68c0*/  HADD2.F32 R69, -RZ, R71.reuse.H0_H0 ;  /* 0x20000047ff457230 */ /* 0x100fe20000004100 */
[----:B------:R-:W-:Y:S01]  /*68d0*/  UPRMT UR5, UR37, 0x654, UR5 ;  /* 0x0000065425057896 */ /* 0x000fe20008000005 */
[----:B------:R-:W-:Y:S01]  /*68e0*/  HADD2.F32 R72, -RZ, R71.H1_H1 ;  /* 0x30000047ff487230 */ /* 0x000fe20000004100 */
[----:B------:R-:W-:Y:S01]  /*68f0*/  F2FP.F16.E4M3.UNPACK_B R85, R85.H1 ;  /* 0x00000055ff55723e */ /* 0x000fe200030006ff */
[--C-:B------:R-:W-:Y:S02]  /*6900*/  HADD2.F32 R73, -RZ, R75.reuse.H0_H0 ;  /* 0x2000004bff497230 */ /* 0x100fe40000004100 */
[C---:B--2---:R-:W-:Y:S01]  /*6910*/  FMUL R4, R47.reuse, R4 ;  /* 0x000000042f047220 */ /* 0x044fe20000400000 */
[C---:B------:R-:W-:Y:S01]  /*6920*/  FMUL R5, R47.reuse, R5 ;  /* 0x000000052f057220 */ /* 0x040fe20000400000 */
[C---:B------:R-:W-:Y:S01]  /*6930*/  FMUL R8, R47.reuse, R8 ;  /* 0x000000082f087220 */ /* 0x040fe20000400000 */
[----:B------:R-:W-:Y:S01]  /*6940*/  FMUL R9, R47, R9 ;  /* 0x000000092f097220 */ /* 0x000fe20000400000 */
[C---:B------:R-:W-:Y:S01]  /*6950*/  FFMA R4, R49.reuse, R50, R4 ;  /* 0x0000003231047223 */ /* 0x040fe20000000004 */
[----:B------:R-:W-:Y:S01]  /*6960*/  SYNCS.ARRIVE.TRANS64.RED.A1T0 RZ, [UR5], RZ ;  /* 0x000000ffffff79a7 */ /* 0x000fe20008100405 */
        /* <DEDUP_REMOVED lines=18> */
[--C-:B------:R-:W-:Y:S02]  /*6a90*/  HADD2.F32 R55, -RZ, R81.reuse.H0_H0 ;  /* 0x20000051ff377230 */ /* 0x100fe40000004100 */
[----:B------:R-:W-:Y:S01]  /*6aa0*/  FMUL R10, R47, R10 ;  /* 0x0000000a2f0a7220 */ /* 0x000fe20000400000 */
[C---:B------:R-:W-:Y:S01]  /*6ab0*/  FFMA R6, R49.reuse, R51, R6 ;  /* 0x0000003331067223 */ /* 0x040fe20000000006 */
[----:B------:R-:W-:Y:S02]  /*6ac0*/  HADD2.F32 R58, -RZ, R81.H1_H1 ;  /* 0x30000051ff3a7230 */ /* 0x000fe40000004100 */
[C---:B------:R-:W-:Y:S01]  /*6ad0*/  FFMA R7, R49.reuse, R54, R7 ;  /* 0x0000003631077223 */ /* 0x040fe20000000007 */
[C---:B------:R-:W-:Y:S01]  /*6ae0*/  FFMA R8, R49.reuse, R53, R8 ;  /* 0x0000003531087223 */ /* 0x040fe20000000008 */
[C---:B------:R-:W-:Y:S01]  /*6af0*/  FFMA R9, R49.reuse, R56, R9 ;  /* 0x0000003831097223 */ /* 0x040fe20000000009 */
[----:B------:R-:W-:Y:S01]  /*6b00*/  FFMA R10, R49, R55, R10 ;  /* 0x00000037310a7223 */ /* 0x000fe2000000000a */
[----:B------:R-:W-:Y:S01]  /*6b10*/  HADD2.F32 R51, -RZ, R77.H0_H0 ;  /* 0x2000004dff337230 */ /* 0x000fe20000004100 */
[----:B-1----:R-:W-:Y:S01]  /*6b20*/  F2FP.SATFINITE.E4M3.F32.PACK_AB_MERGE_C R116, R7, R6, RZ ;  /* 0x000000060774723e */ /* 0x002fe200048070ff */
[C---:B------:R-:W-:Y:S01]  /*6b30*/  FMUL R11, R47.reuse, R11 ;  /* 0x0000000b2f0b7220 */ /* 0x040fe20000400000 */
[--C-:B------:R-:W-:Y:S02]  /*6b40*/  HADD2.F32 R59, -RZ, R82.reuse.H0_H0 ;  /* 0x20000052ff3b7230 */ /* 0x100fe40000004100 */
[----:B------:R-:W-:Y:S01]  /*6b50*/  FMUL R14, R47, R14 ;  /* 0x0000000e2f0e7220 */ /* 0x000fe20000400000 */
[----:B------:R-:W-:Y:S01]  /*6b60*/  HADD2.F32 R62, -RZ, R82.H1_H1 ;  /* 0x30000052ff3e7230 */ /* 0x000fe20000004100 */
[----:B------:R-:W-:Y:S01]  /*6b70*/  F2FP.SATFINITE.E4M3.F32.PACK_AB_MERGE_C R116, R5, R4, R116 ;  /* 0x000000040574723e */ /* 0x000fe20004807074 */
[C---:B------:R-:W-:Y:S01]  /*6b80*/  FFMA R11, R49.reuse, R58, R11 ;  /* 0x0000003a310b7223 */ /* 0x040fe2000000000b */
[C---:B------:R-:W-:Y:S01]  /*6b90*/  FFMA R12, R49.reuse, R57, R12 ;  /* 0x00000039310c7223 */ /* 0x040fe2000000000c */
[C---:B------:R-:W-:Y:S01]  /*6ba0*/  FFMA R13, R49.reuse, R60, R13 ;  /* 0x0000003c310d7223 */ /* 0x040fe2000000000d */
[----:B------:R-:W-:Y:S01]  /*6bb0*/  F2FP.F16.E4M3.UNPACK_B R86, R86.H1 ;  /* 0x00000056ff56723e */ /* 0x000fe200030006ff */
[----:B------:R-:W-:Y:S01]  /*6bc0*/  FFMA R14, R49, R59, R14 ;  /* 0x0000003b310e7223 */ /* 0x000fe2000000000e */
[----:B------:R-:W-:Y:S01]  /*6bd0*/  F2FP.SATFINITE.E4M3.F32.PACK_AB_MERGE_C R117, R11, R10, RZ ;  /* 0x0000000a0b75723e */ /* 0x000fe200048070ff */
[C---:B------:R-:W-:Y:S01]  /*6be0*/  FMUL R15, R47.reuse, R15 ;  /* 0x0000000f2f0f7220 */ /* 0x040fe20000400000 */
[--C-:B------:R-:W-:Y:S02]  /*6bf0*/  HADD2.F32 R63, -RZ, R83.reuse.H0_H0 ;  /* 0x20000053ff3f7230 */ /* 0x100fe40000004100 */
[----:B------:R-:W-:Y:S01]  /*6c00*/  FMUL R18, R47, R18 ;  /* 0x000000122f127220 */ /* 0x000fe20000400000 */
[----:B------:R-:W-:Y:S01]  /*6c10*/  HADD2.F32 R66, -RZ, R83.H1_H1 ;  /* 0x30000053ff427230 */ /* 0x000fe20000004100 */
[----:B------:R-:W-:Y:S01]  /*6c20*/  F2FP.SATFINITE.E4M3.F32.PACK_AB_MERGE_C R117, R9, R8, R117 ;  /* 0x000000080975723e */ /* 0x000fe20004807075 */
[C---:B------:R-:W-:Y:S01]  /*6c30*/  FFMA R15, R49.reuse, R62, R15 ;  /* 0x0000003e310f7223 */ /* 0x040fe2000000000f */
[C---:B------:R-:W-:Y:S01]  /*6c40*/  FFMA R16, R49.reuse, R61, R16 ;  /* 0x0000003d31107223 */ /* 0x040fe20000000010 */
[----:B------:R-:W-:Y:S01]  /*6c50*/  FFMA R17, R49, R64, R17 ;  /* 0x0000004031117223 */ /* 0x000fe20000000011 */
[----:B------:R-:W-:Y:S01]  /*6c60*/  FMUL R19, R47, R19 ;  /* 0x000000132f137220 */ /* 0x000fe20000400000 */
        /* <DEDUP_REMOVED lines=15> */
[----:B------:R-:W-:Y:S01]  /*6d60*/  F2FP.F16.E4M3.UNPACK_B R87, R87.H1 ;  /* 0x00000057ff57723e */ /* 0x000fe200030006ff */
        /* <DEDUP_REMOVED lines=32> */
[----:B------:R-:W-:Y:S03]  /*6f70*/  IADD3 R79, PT, PT, R44, 0x1, RZ ;  /* 0x000000012c4f7810 */ /* 0x000fe60007ffe0ff */
        /* <DEDUP_REMOVED lines=9> */
[----:B------:R-:W-:Y:S02]  /*7010*/  UIADD3 UR8, UP0, UPT, UR52, 0x680, URZ ;  /* 0x0000068034087890 */ /* 0x000fe4000ff1e0ff */
[----:B------:R-:W-:Y:S02]  /*7020*/  UIADD3 UR5, UPT, UPT, UR41, 0x40, URZ ;  /* 0x0000004029057890 */ /* 0x000fe4000fffe0ff */
[----:B------:R-:W-:Y:S02]  /*7030*/  UIADD3 UR4, UPT, UPT, UR49, 0x3200, URZ ;  /* 0x0000320031047890 */ /* 0x000fe4000fffe0ff */
[----:B------:R-:W-:Y:S01]  /*7040*/  UIADD3.X UR9, UPT, UPT, URZ, UR53, URZ, UP0, !UPT ;  /* 0x00000035ff097290 */ /* 0x000fe200087fe4ff */
[----:B------:R-:W-:Y:S01]  /*7050*/  UMOV UR6, UR42 ;  /* 0x0000002a00067c82 */ /* 0x000fe20008000000 */
[----:B------:R-:W-:Y:S07]  /*7060*/  UMOV UR7, UR36 ;  /* 0x0000002400077c82 */ /* 0x000fee0008000000 */
[----:B------:R2:W-:Y:S01]  /*7070*/  UTMASTG.3D [UR4], [UR8] ;  /* 0x00000004080073b5 */ /* 0x0005e20008010000 */
[----:B------:R0:W-:Y:S01]  /*7080*/  UTMACMDFLUSH ;  /* 0x00000000000079b7 */ /* 0x0001e20000000000 */
[----:B--2---:R-:W-:Y:S04]  /*7090*/  DEPBAR.LE SB0, 0x1 ;  /* 0x000080400000791a */ /* 0x004fe80000000000 */
.L_x_103:
[----:B------:R-:W-:Y:S05]  /*70a0*/  BSYNC.RECONVERGENT B0 ;  /* 0x0000000000007941 */ /* 0x000fea0003800200 */
.L_x_102:
[----:B------:R-:W-:Y:S01]  /*70b0*/  BAR.SYNC.DEFER_BLOCKING 0x1, 0x80 ;  /* 0x0042000000007b1d */ /* 0x000fe20000010000 */
[----:B------:R-:W-:Y:S01]  /*70c0*/  ISETP.NE.AND P2, PT, R111, RZ, PT ;  /* 0x000000ff6f00720c */ /* 0x000fe20003f45270 */
[----:B------:R-:W-:Y:S01]  /*70d0*/  IMAD.IADD R20, R43, 0x1, R94 ;  /* 0x000000012b147824 */ /* 0x000fe200078e025e */
[----:B------:R-:W-:Y:S01]  /*70e0*/  ISETP.NE.AND P0, PT, R112, 0x2, PT ;  /* 0x000000027000780c */ /* 0x000fe20003f05270 */
[----:B------:R-:W-:Y:S01]  /*70f0*/  IMAD.IADD R21, R45, 0x1, R96 ;  /* 0x000000012d157824 */ /* 0x000fe200078e0260 */
[----:B------:R-:W-:Y:S02]  /*7100*/  ISETP.NE.AND P1, PT, R79, 0x4, PT ;  /* 0x000000044f00780c */ /* 0x000fe40003f25270 */
[----:B------:R-:W-:Y:S02]  /*7110*/  SEL R3, RZ, 0x1, P0 ;  /* 0x00000001ff037807 */ /* 0x000fe40000000000 */
[----:B------:R-:W-:Y:S02]  /*7120*/  SEL R0, RZ, 0x1, P1 ;  /* 0x00000001ff007807 */ /* 0x000fe40000800000 */
[----:B------:R-:W-:Y:S02]  /*7130*/  LOP3.LUT R106, R106, R3, RZ, 0x3c, !PT ;  /* 0x000000036a6a7212 */ /* 0x000fe400078e3cff */
[----:B------:R-:W-:Y:S02]  /*7140*/  LOP3.LUT R107, R107, R0, RZ, 0x3c, !PT ;  /* 0x000000006b6b7212 */ /* 0x000fe400078e3cff */
[----:B------:R-:W-:Y:S02]  /*7150*/  @P2 R2UR UR36, R103 ;  /* 0x00000000672422ca */ /* 0x000fe400000e0000 */
[----:B------:R-:W-:Y:S02]  /*7160*/  SEL R112, R112, RZ, P0 ;  /* 0x000000ff70707207 */ /* 0x000fe40000000000 */
[----:B------:R-:W-:Y:S01]  /*7170*/  SEL R44, R79, RZ, P1 ;  /* 0x000000ff4f2c7207 */ /* 0x000fe20000800000 */
[----:B------:R-:W-:Y:S10]  /*7180*/  @P2 BRA `(.L_x_104) ;  /* 0xffffffd400f82947 */ /* 0x000ff4000383ffff */
[----:B------:R-:W-:Y:S05]  /*7190*/  EXIT ;  /* 0x000000000000794d */ /* 0x000fea0003800000 */
.L_x_19:
[----:B--2---:R2:W1:Y:S02]  /*71a0*/  SYNCS.PHASECHK.TRANS64.TRYWAIT P0, [R3+URZ+0xe0], R2 ;  /* 0x0000e002030075a7 */ /* 0x00446400080011ff */
[----:B-1----:R-:W-:Y:S05]  /*71b0*/  @!P0 NANOSLEEP.SYNCS 0x989680 ;  /* 0x009896800000895d */ /* 0x002fea0003900000 */
[----:B------:R-:W1:Y:S02]  /*71c0*/  @!P0 SYNCS.PHASECHK.TRANS64 P0, [R3+URZ+0xe0], R2 ;  /* 0x0000e002030085a7 */ /* 0x000e6400080010ff */
[----:B-1----:R-:W-:Y:S05]  /*71d0*/  @!P0 BRA `(.L_x_19) ;  /* 0xfffffffc00f08947 */ /* 0x002fea000383ffff */
[----:B------:R-:W-:Y:S05]  /*71e0*/  BRA `(.L_x_105) ;  /* 0xffffffa000f07947 */ /* 0x000fea000383ffff */
.L_x_22:
[----:B-1----:R-:W-:-:S07]  /*71f0*/  MOV R2, UR33 ;  /* 0x0000002100027c02 */ /* 0x002fce0008000f00 */
.L_x_106:
[----:B-1----:R1:W2:Y:S02]  /*7200*/  SYNCS.PHASECHK.TRANS64.TRYWAIT P0, [R2+URZ+0x20], R5 ;  /* 0x00002005020075a7 */ /* 0x0022a400080011ff */
[----:B--2---:R-:W-:Y:S05]  /*7210*/  @!P0 NANOSLEEP.SYNCS 0x989680 ;  /* 0x009896800000895d */ /* 0x004fea0003900000 */
[----:B------:R-:W2:Y:S02]  /*7220*/  @!P0 SYNCS.PHASECHK.TRANS64 P0, [R2+URZ+0x20], R5 ;  /* 0x00002005020085a7 */ /* 0x000ea400080010ff */
[----:B--2---:R-:W-:Y:S05]  /*7230*/  @!P0 BRA `(.L_x_106) ;  /* 0xfffffffc00f08947 */ /* 0x004fea000383ffff */
[----:B------:R-:W-:Y:S05]  /*7240*/  BRA `(.L_x_21) ;  /* 0xffffffa400407947 */ /* 0x000fea000383ffff */
.L_x_28:
[----:B-1----:R-:W-:-:S07]  /*7250*/  MOV R2, UR17 ;  /* 0x0000001100027c02 */ /* 0x002fce0008000f00 */
.L_x_107:
[----:B-1----:R1:W2:Y:S02]  /*7260*/  SYNCS.PHASECHK.TRANS64.TRYWAIT P0, [R2+URZ+0x20], R5 ;  /* 0x00002005020075a7 */ /* 0x0022a400080011ff */
[----:B--2---:R-:W-:Y:S05]  /*7270*/  @!P0 NANOSLEEP.SYNCS 0x989680 ;  /* 0x009896800000895d */ /* 0x004fea0003900000 */
[----:B------:R-:W2:Y:S02]  /*7280*/  @!P0 SYNCS.PHASECHK.TRANS64 P0, [R2+URZ+0x20], R5 ;  /* 0x00002005020085a7 */ /* 0x000ea400080010ff */
[----:B--2---:R-:W-:Y:S05]  /*7290*/  @!P0 BRA `(.L_x_107) ;  /* 0xfffffffc00f08947 */ /* 0x004fea000383ffff */
[----:B------:R-:W-:Y:S05]  /*72a0*/  BRA `(.L_x_27) ;  /* 0xffffffa400e87947 */ /* 0x000fea000383ffff */
.L_x_32:
[----:B-1----:R1:W2:Y:S02]  /*72b0*/  SYNCS.PHASECHK.TRANS64.TRYWAIT P0, [R2+URZ+0x70], R3 ;  /* 0x00007003020075a7 */ /* 0x0022a400080011ff */
[----:B--2---:R-:W-:Y:S05]  /*72c0*/  @!P0 NANOSLEEP.SYNCS 0x989680 ;  /* 0x009896800000895d */ /* 0x004fea0003900000 */
[----:B------:R-:W2:Y:S02]  /*72d0*/  @!P0 SYNCS.PHASECHK.TRANS64 P0, [R2+URZ+0x70], R3 ;  /* 0x00007003020085a7 */ /* 0x000ea400080010ff */
[----:B--2---:R-:W-:Y:S05]  /*72e0*/  @!P0 BRA `(.L_x_32) ;  /* 0xfffffffc00f08947 */ /* 0x004fea000383ffff */
[----:B------:R-:W-:Y:S05]  /*72f0*/  BRA `(.L_x_108) ;  /* 0xffffffa800787947 */ /* 0x000fea000383ffff */
.L_x_36:
[----:B----4-:R-:W-:-:S07]  /*7300*/  MOV R0, UR5 ;  /* 0x0000000500007c02 */ /* 0x010fce0008000f00 */
.L_x_109:
[----:B-1----:R1:W2:Y:S02]  /*7310*/  SYNCS.PHASECHK.TRANS64.TRYWAIT P0, [R0+URZ], R3 ;  /* 0x00000003000075a7 */ /* 0x0022a400080011ff */
[----:B--2---:R-:W-:Y:S05]  /*7320*/  @!P0 NANOSLEEP.SYNCS 0x989680 ;  /* 0x009896800000895d */ /* 0x004fea0003900000 */
[----:B------:R-:W2:Y:S02]  /*7330*/  @!P0 SYNCS.PHASECHK.TRANS64 P0, [R0+URZ], R3 ;  /* 0x00000003000085a7 */ /* 0x000ea400080010ff */
[----:B--2---:R-:W-:Y:S05]  /*7340*/  @!P0 BRA `(.L_x_109) ;  /* 0xfffffffc00f08947 */ /* 0x004fea000383ffff */
[----:B------:R-:W-:Y:S05]  /*7350*/  BRA `(.L_x_110) ;  /* 0xffffffac00e87947 */ /* 0x000fea000383ffff */
.L_x_37:
[----:B----4-:R-:W-:-:S07]  /*7360*/  MOV R0, UR5 ;  /* 0x0000000500007c02 */ /* 0x010fce0008000f00 */
.L_x_111:
[----:B-1----:R1:W2:Y:S02]  /*7370*/  SYNCS.PHASECHK.TRANS64.TRYWAIT P0, [R0+URZ], R3 ;  /* 0x00000003000075a7 */ /* 0x0022a400080011ff */
[----:B--2---:R-:W-:Y:S05]  /*7380*/  @!P0 NANOSLEEP.SYNCS 0x989680 ;  /* 0x009896800000895d */ /* 0x004fea0003900000 */
[----:B------:R-:W2:Y:S02]  /*7390*/  @!P0 SYNCS.PHASECHK.TRANS64 P0, [R0+URZ], R3 ;  /* 0x00000003000085a7 */ /* 0x000ea400080010ff */
[----:B--2---:R-:W-:Y:S05]  /*73a0*/  @!P0 BRA `(.L_x_111) ;  /* 0xfffffffc00f08947 */ /* 0x004fea000383ffff */
[----:B------:R-:W-:Y:S05]  /*73b0*/  BRA `(.L_x_112) ;  /* 0xffffffac00f47947 */ /* 0x000fea000383ffff */
.L_x_38:
[----:B----4-:R-:W-:-:S07]  /*73c0*/  MOV R0, UR5 ;  /* 0x0000000500007c02 */ /* 0x010fce0008000f00 */
.L_x_113:
[----:B-1----:R1:W2:Y:S02]  /*73d0*/  SYNCS.PHASECHK.TRANS64.TRYWAIT P0, [R0+URZ], R3 ;  /* 0x00000003000075a7 */ /* 0x0022a400080011ff */
[----:B--2---:R-:W-:Y:S05]  /*73e0*/  @!P0 NANOSLEEP.SYNCS 0x989680 ;  /* 0x009896800000895d */ /* 0x004fea0003900000 */
[----:B------:R-:W2:Y:S02]  /*73f0*/  @!P0 SYNCS.PHASECHK.TRANS64 P0, [R0+URZ], R3 ;  /* 0x00000003000085a7 */ /* 0x000ea400080010ff */
[----:B--2---:R-:W-:Y:S05]  /*7400*/  @!P0 BRA `(.L_x_113) ;  /* 0xfffffffc00f08947 */ /* 0x004fea000383ffff */
[----:B------:R-:W-:Y:S05]  /*7410*/  BRA `(.L_x_114) ;  /* 0xffffffb000007947 */ /* 0x000fea000383ffff */
.L_x_41:
[----:B-1----:R1:W2:Y:S02]  /*7420*/  SYNCS.PHASECHK.TRANS64.TRYWAIT P0, [R0+URZ+0xd0], R5 ;  /* 0x0000d005000075a7 */ /* 0x0022a400080011ff */
[----:B--2---:R-:W-:Y:S05]  /*7430*/  @!P0 NANOSLEEP.SYNCS 0x989680 ;  /* 0x009896800000895d */ /* 0x004fea0003900000 */
[----:B------:R-:W2:Y:S02]  /*7440*/  @!P0 SYNCS.PHASECHK.TRANS64 P0, [R0+URZ+0xd0], R5 ;  /* 0x0000d005000085a7 */ /* 0x000ea400080010ff */
[----:B--2---:R-:W-:Y:S05]  /*7450*/  @!P0 BRA `(.L_x_41) ;  /* 0xfffffffc00f08947 */ /* 0x004fea000383ffff */
[----:B------:R-:W-:Y:S05]  /*7460*/  BRA `(.L_x_115) ;  /* 0xffffffb0005c7947 */ /* 0x000fea000383ffff */
.L_x_42:
[----:B------:R-:W-:-:S07]  /*7470*/  MOV R0, UR5 ;  /* 0x0000000500007c02 */ /* 0x000fce0008000f00 */
.L_x_116:
[----:B-1----:R1:W2:Y:S02]  /*7480*/  SYNCS.PHASECHK.TRANS64.TRYWAIT P0, [R0+URZ+0x80], R5 ;  /* 0x00008005000075a7 */ /* 0x0022a400080011ff */
[----:B--2---:R-:W-:Y:S05]  /*7490*/  @!P0 NANOSLEEP.SYNCS 0x989680 ;  /* 0x009896800000895d */ /* 0x004fea0003900000 */
[----:B------:R-:W2:Y:S02]  /*74a0*/  @!P0 SYNCS.PHASECHK.TRANS64 P0, [R0+URZ+0x80], R5 ;  /* 0x00008005000085a7 */ /* 0x000ea400080010ff */
[----:B--2---:R-:W-:Y:S05]  /*74b0*/  @!P0 BRA `(.L_x_116) ;  /* 0xfffffffc00f08947 */ /* 0x004fea000383ffff */
[----:B------:R-:W-:Y:S05]  /*74c0*/  BRA `(.L_x_117) ;  /* 0xffffffb0006c7947 */ /* 0x000fea000383ffff */
.L_x_43:
[----:B-1----:R1:W2:Y:S02]  /*74d0*/  SYNCS.PHASECHK.TRANS64.TRYWAIT P1, [R0+URZ+0x70], R5 ;  /* 0x00007005000075a7 */ /* 0x0022a400080211ff */
[----:B--2---:R-:W-:Y:S05]  /*74e0*/  @!P1 NANOSLEEP.SYNCS 0x989680 ;  /* 0x009896800000995d */ /* 0x004fea0003900000 */
[----:B------:R-:W2:Y:S02]  /*74f0*/  @!P1 SYNCS.PHASECHK.TRANS64 P1, [R0+URZ+0x70], R5 ;  /* 0x00007005000095a7 */ /* 0x000ea400080210ff */
[----:B--2---:R-:W-:Y:S05]  /*7500*/  @!P1 BRA `(.L_x_43) ;  /* 0xfffffffc00f09947 */ /* 0x004fea000383ffff */
[----:B------:R-:W-:Y:S05]  /*7510*/  BRA `(.L_x_118) ;  /* 0xffffffb0009c7947 */ /* 0x000fea000383ffff */
.L_x_46:
[----:B------:R-:W-:-:S07]  /*7520*/  MOV R0, UR5 ;  /* 0x0000000500007c02 */ /* 0x000fce0008000f00 */
.L_x_119:
[----:B-1----:R1:W2:Y:S02]  /*7530*/  SYNCS.PHASECHK.TRANS64.TRYWAIT P0, [R0+URZ+0x80], R3 ;  /* 0x00008003000075a7 */ /* 0x0022a400080011ff */
[----:B--2---:R-:W-:Y:S05]  /*7540*/  @!P0 NANOSLEEP.SYNCS 0x989680 ;  /* 0x009896800000895d */ /* 0x004fea0003900000 */
[----:B------:R-:W2:Y:S02]  /*7550*/  @!P0 SYNCS.PHASECHK.TRANS64 P0, [R0+URZ+0x80], R3 ;  /* 0x00008003000085a7 */ /* 0x000ea400080010ff */
[----:B--2---:R-:W-:Y:S05]  /*7560*/  @!P0 BRA `(.L_x_119) ;  /* 0xfffffffc00f08947 */ /* 0x004fea000383ffff */
[----:B------:R-:W-:Y:S05]  /*7570*/  BRA `(.L_x_45) ;  /* 0xffffffb000f07947 */ /* 0x000fea000383ffff */
.L_x_53:
[----:B-1----:R1:W2:Y:S02]  /*7580*/  SYNCS.PHASECHK.TRANS64.TRYWAIT P1, [R0+URZ+0x70], R5 ;  /* 0x00007005000075a7 */ /* 0x0022a400080211ff */
[----:B--2---:R-:W-:Y:S05]  /*7590*/  @!P1 NANOSLEEP.SYNCS 0x989680 ;  /* 0x009896800000995d */ /* 0x004fea0003900000 */
[----:B------:R-:W2:Y:S02]  /*75a0*/  @!P1 SYNCS.PHASECHK.TRANS64 P1, [R0+URZ+0x70], R5 ;  /* 0x00007005000095a7 */ /* 0x000ea400080210ff */
[----:B--2---:R-:W-:Y:S05]  /*75b0*/  @!P1 BRA `(.L_x_53) ;  /* 0xfffffffc00f09947 */ /* 0x004fea000383ffff */
[----:B------:R-:W-:Y:S05]  /*75c0*/  BRA `(.L_x_120) ;  /* 0xffffffb800607947 */ /* 0x000fea000383ffff */
.L_x_54:
[----:B------:R-:W-:-:S07]  /*75d0*/  MOV R3, UR7 ;  /* 0x0000000700037c02 */ /* 0x000fce0008000f00 */
.L_x_121:
[----:B-1----:R1:W2:Y:S02]  /*75e0*/  SYNCS.PHASECHK.TRANS64.TRYWAIT P0, [R3+URZ+0xb0], R0 ;  /* 0x0000b000030075a7 */ /* 0x0022a400080011ff */
[----:B--2---:R-:W-:Y:S05]  /*75f0*/  @!P0 NANOSLEEP.SYNCS 0x989680 ;  /* 0x009896800000895d */ /* 0x004fea0003900000 */
[----:B------:R-:W2:Y:S02]  /*7600*/  @!P0 SYNCS.PHASECHK.TRANS64 P0, [R3+URZ+0xb0], R0 ;  /* 0x0000b000030085a7 */ /* 0x000ea400080010ff */
[----:B--2---:R-:W-:Y:S05]  /*7610*/  @!P0 BRA `(.L_x_121) ;  /* 0xfffffffc00f08947 */ /* 0x004fea000383ffff */
[----:B------:R-:W-:Y:S05]  /*7620*/  BRA `(.L_x_122) ;  /* 0xffffffb800b07947 */ /* 0x000fea000383ffff */
.L_x_57:
[----:B------:R-:W-:Y:S07]  /*7630*/  MOV R0, UR6 ;  /* 0x0000000600007c02 */ /* 0x000fee0008000f00 */
.L_x_123:
[----:B-1----:R1:W2:Y:S02]  /*7640*/  SYNCS.PHASECHK.TRANS64.TRYWAIT P0, [R0+URZ], R3 ;  /* 0x00000003000075a7 */ /* 0x0022a400080011ff */
[----:B--2---:R-:W-:Y:S05]  /*7650*/  @!P0 NANOSLEEP.SYNCS 0x989680 ;  /* 0x009896800000895d */ /* 0x004fea0003900000 */
[----:B------:R-:W2:Y:S02]  /*7660*/  @!P0 SYNCS.PHASECHK.TRANS64 P0, [R0+URZ], R3 ;  /* 0x00000003000085a7 */ /* 0x000ea400080010ff */
[----:B--2---:R-:W-:Y:S05]  /*7670*/  @!P0 BRA `(.L_x_123) ;  /* 0xfffffffc00f08947 */ /* 0x004fea000383ffff */
[----:B------:R-:W-:Y:S05]  /*7680*/  BRA `(.L_x_56) ;  /* 0xffffffb800cc7947 */ /* 0x000fea000383ffff */
.L_x_60:
[----:B------:R-:W-:-:S07]  /*7690*/  MOV R0, UR6 ;  /* 0x0000000600007c02 */ /* 0x000fce0008000f00 */
.L_x_124:
[----:B--2---:R2:W4:Y:S02]  /*76a0*/  SYNCS.PHASECHK.TRANS64.TRYWAIT P0, [R0+URZ], R3 ;  /* 0x00000003000075a7 */ /* 0x00452400080011ff */
[----:B----4-:R-:W-:Y:S05]  /*76b0*/  @!P0 NANOSLEEP.SYNCS 0x989680 ;  /* 0x009896800000895d */ /* 0x010fea0003900000 */
[----:B------:R-:W4:Y:S02]  /*76c0*/  @!P0 SYNCS.PHASECHK.TRANS64 P0, [R0+URZ], R3 ;  /* 0x00000003000085a7 */ /* 0x000f2400080010ff */
[----:B----4-:R-:W-:Y:S05]  /*76d0*/  @!P0 BRA `(.L_x_124) ;  /* 0xfffffffc00f08947 */ /* 0x010fea000383ffff */
[----:B------:R-:W-:Y:S05]  /*76e0*/  BRA `(.L_x_125) ;  /* 0xffffffbc00a87947 */ /* 0x000fea000383ffff */
.L_x_61:
[----:B------:R-:W-:-:S07]  /*76f0*/  MOV R0, UR6 ;  /* 0x0000000600007c02 */ /* 0x000fce0008000f00 */
.L_x_126:
[----:B-1----:R1:W2:Y:S02]  /*7700*/  SYNCS.PHASECHK.TRANS64.TRYWAIT P0, [R0+URZ], R3 ;  /* 0x00000003000075a7 */ /* 0x0022a400080011ff */
[----:B--2---:R-:W-:Y:S05]  /*7710*/  @!P0 NANOSLEEP.SYNCS 0x989680 ;  /* 0x009896800000895d */ /* 0x004fea0003900000 */
[----:B------:R-:W2:Y:S02]  /*7720*/  @!P0 SYNCS.PHASECHK.TRANS64 P0, [R0+URZ], R3 ;  /* 0x00000003000085a7 */ /* 0x000ea400080010ff */
[----:B--2---:R-:W-:Y:S05]  /*7730*/  @!P0 BRA `(.L_x_126) ;  /* 0xfffffffc00f08947 */ /* 0x004fea000383ffff */
[----:B------:R-:W-:Y:S05]  /*7740*/  BRA `(.L_x_127) ;  /* 0xffffffbc00b47947 */ /* 0x000fea000383ffff */
.L_x_62:
[----:B------:R-:W-:-:S07]  /*7750*/  MOV R0, UR6 ;  /* 0x0000000600007c02 */ /* 0x000fce0008000f00 */
.L_x_128:
[----:B-1----:R1:W2:Y:S02]  /*7760*/  SYNCS.PHASECHK.TRANS64.TRYWAIT P0, [R0+URZ], R3 ;  /* 0x00000003000075a7 */ /* 0x0022a400080011ff */
[----:B--2---:R-:W-:Y:S05]  /*7770*/  @!P0 NANOSLEEP.SYNCS 0x989680 ;  /* 0x009896800000895d */ /* 0x004fea0003900000 */
[----:B------:R-:W2:Y:S02]  /*7780*/  @!P0 SYNCS.PHASECHK.TRANS64 P0, [R0+URZ], R3 ;  /* 0x00000003000085a7 */ /* 0x000ea400080010ff */
[----:B--2---:R-:W-:Y:S05]  /*7790*/  @!P0 BRA `(.L_x_128) ;  /* 0xfffffffc00f08947 */ /* 0x004fea000383ffff */
[----:B------:R-:W-:Y:S05]  /*77a0*/  BRA `(.L_x_129) ;  /* 0xffffffbc00c07947 */ /* 0x000fea000383ffff */
.L_x_63:
[----:B------:R-:W-:-:S07]  /*77b0*/  MOV R0, UR7 ;  /* 0x0000000700007c02 */ /* 0x000fce0008000f00 */
.L_x_130:
[----:B-1----:R1:W2:Y:S02]  /*77c0*/  SYNCS.PHASECHK.TRANS64.TRYWAIT P0, [R0+URZ], R3 ;  /* 0x00000003000075a7 */ /* 0x0022a400080011ff */
[----:B--2---:R-:W-:Y:S05]  /*77d0*/  @!P0 NANOSLEEP.SYNCS 0x989680 ;  /* 0x009896800000895d */ /* 0x004fea0003900000 */
[----:B------:R-:W2:Y:S02]  /*77e0*/  @!P0 SYNCS.PHASECHK.TRANS64 P0, [R0+URZ], R3 ;  /* 0x00000003000085a7 */ /* 0x000ea400080010ff */
[----:B--2---:R-:W-:Y:S05]  /*77f0*/  @!P0 BRA `(.L_x_130) ;  /* 0xfffffffc00f08947 */ /* 0x004fea000383ffff */
[----:B------:R-:W-:Y:S05]  /*7800*/  BRA `(.L_x_131) ;  /* 0xffffffbc00cc7947 */ /* 0x000fea000383ffff */
.L_x_68:
[----:B--2---:R2:W3:Y:S02]  /*7810*/  SYNCS.PHASECHK.TRANS64.TRYWAIT P0, [R0+URZ+0x70], R3 ;  /* 0x00007003000075a7 */ /* 0x0044e400080011ff */
[----:B---3--:R-:W-:Y:S05]  /*7820*/  @!P0 NANOSLEEP.SYNCS 0x989680 ;  /* 0x009896800000895d */ /* 0x008fea0003900000 */
[----:B------:R-:W3:Y:S02]  /*7830*/  @!P0 SYNCS.PHASECHK.TRANS64 P0, [R0+URZ+0x70], R3 ;  /* 0x00007003000085a7 */ /* 0x000ee400080010ff */
[----:B---3--:R-:W-:Y:S05]  /*7840*/  @!P0 BRA `(.L_x_68) ;  /* 0xfffffffc00f08947 */ /* 0x008fea000383ffff */
[----:B------:R-:W-:Y:S05]  /*7850*/  BRA `(.L_x_132) ;  /* 0xffffffc000d07947 */ /* 0x000fea000383ffff */
.L_x_71:
[----:B------:R-:W-:Y:S07]  /*7860*/  MOV R0, UR7 ;  /* 0x0000000700007c02 */ /* 0x000fee0008000f00 */
.L_x_133:
[----:B--2---:R2:W3:Y:S02]  /*7870*/  SYNCS.PHASECHK.TRANS64.TRYWAIT P0, [R0+URZ+0x68], R3 ;  /* 0x00006803000075a7 */ /* 0x0044e400080011ff */
[----:B---3--:R-:W-:Y:S05]  /*7880*/  @!P0 NANOSLEEP.SYNCS 0x989680 ;  /* 0x009896800000895d */ /* 0x008fea0003900000 */
[----:B------:R-:W3:Y:S02]  /*7890*/  @!P0 SYNCS.PHASECHK.TRANS64 P0, [R0+URZ+0x68], R3 ;  /* 0x00006803000085a7 */ /* 0x000ee400080010ff */
[----:B---3--:R-:W-:Y:S05]  /*78a0*/  @!P0 BRA `(.L_x_133) ;  /* 0xfffffffc00f08947 */ /* 0x008fea000383ffff */
[----:B------:R-:W-:Y:S05]  /*78b0*/  BRA `(.L_x_70) ;  /* 0xffffffc400b07947 */ /* 0x000fea000383ffff */
.L_x_74:
[----:B--2---:R-:W-:Y:S07]  /*78c0*/  MOV R3, UR7 ;  /* 0x0000000700037c02 */ /* 0x004fee0008000f00 */
.L_x_134:
[----:B-1----:R1:W2:Y:S02]  /*78d0*/  SYNCS.PHASECHK.TRANS64.TRYWAIT P0, [R3+URZ+0x50], R12 ;  /* 0x0000500c030075a7 */ /* 0x0022a400080011ff */
[----:B--2---:R-:W-:Y:S05]  /*78e0*/  @!P0 NANOSLEEP.SYNCS 0x989680 ;  /* 0x009896800000895d */ /* 0x004fea0003900000 */
[----:B------:R-:W2:Y:S02]  /*78f0*/  @!P0 SYNCS.PHASECHK.TRANS64 P0, [R3+URZ+0x50], R12 ;  /* 0x0000500c030085a7 */ /* 0x000ea400080010ff */
[----:B--2---:R-:W-:Y:S05]  /*7900*/  @!P0 BRA `(.L_x_134) ;  /* 0xfffffffc00f08947 */ /* 0x004fea000383ffff */
[----:B------:R-:W-:Y:S05]  /*7910*/  BRA `(.L_x_135) ;  /* 0xffffffc800287947 */ /* 0x000fea000383ffff */
.L_x_75:
[----:B------:R-:W-:Y:S07]  /*7920*/  MOV R3, UR7 ;  /* 0x0000000700037c02 */ /* 0x000fee0008000f00 */
.L_x_136:
[----:B-1----:R1:W2:Y:S02]  /*7930*/  SYNCS.PHASECHK.TRANS64.TRYWAIT P0, [R3+URZ+0x58], R12 ;  /* 0x0000580c030075a7 */ /* 0x0022a400080011ff */
[----:B--2---:R-:W-:Y:S05]  /*7940*/  @!P0 NANOSLEEP.SYNCS 0x989680 ;  /* 0x009896800000895d */ /* 0x004fea0003900000 */
[----:B------:R-:W2:Y:S02]  /*7950*/  @!P0 SYNCS.PHASECHK.TRANS64 P0, [R3+URZ+0x58], R12 ;  /* 0x0000580c030085a7 */ /* 0x000ea400080010ff */
[----:B--2---:R-:W-:Y:S05]  /*7960*/  @!P0 BRA `(.L_x_136) ;  /* 0xfffffffc00f08947 */ /* 0x004fea000383ffff */
[----:B------:R-:W-:Y:S05]  /*7970*/  BRA `(.L_x_137) ;  /* 0xffffffc800a87947 */ /* 0x000fea000383ffff */
.L_x_77:
[----:B------:R-:W-:-:S07]  /*7980*/  MOV R0, UR7 ;  /* 0x0000000700007c02 */ /* 0x000fce0008000f00 */
.L_x_138:
[----:B-1----:R1:W3:Y:S02]  /*7990*/  SYNCS.PHASECHK.TRANS64.TRYWAIT P0, [R0+URZ+0x50], R3 ;  /* 0x00005003000075a7 */ /* 0x0022e400080011ff */
[----:B---3--:R-:W-:Y:S05]  /*79a0*/  @!P0 NANOSLEEP.SYNCS 0x989680 ;  /* 0x009896800000895d */ /* 0x008fea0003900000 */
[----:B------:R-:W3:Y:S02]  /*79b0*/  @!P0 SYNCS.PHASECHK.TRANS64 P0, [R0+URZ+0x50], R3 ;  /* 0x00005003000085a7 */ /* 0x000ee400080010ff */
[----:B---3--:R-:W-:Y:S05]  /*79c0*/  @!P0 BRA `(.L_x_138) ;  /* 0xfffffffc00f08947 */ /* 0x008fea000383ffff */
[----:B------:R-:W-:Y:S05]  /*79d0*/  BRA `(.L_x_139) ;  /* 0xffffffcc00187947 */ /* 0x000fea000383ffff */
.L_x_79:
[----:B--2---:R2:W4:Y:S02]  /*79e0*/  SYNCS.PHASECHK.TRANS64.TRYWAIT P0, [R0+URZ+0x70], R3 ;  /* 0x00007003000075a7 */ /* 0x00452400080011ff */
[----:B----4-:R-:W-:Y:S05]  /*79f0*/  @!P0 NANOSLEEP.SYNCS 0x989680 ;  /* 0x009896800000895d */ /* 0x010fea0003900000 */
[----:B------:R-:W4:Y:S02]  /*7a00*/  @!P0 SYNCS.PHASECHK.TRANS64 P0, [R0+URZ+0x70], R3 ;  /* 0x00007003000085a7 */ /* 0x000f2400080010ff */
[----:B----4-:R-:W-:Y:S05]  /*7a10*/  @!P0 BRA `(.L_x_79) ;  /* 0xfffffffc00f08947 */ /* 0x010fea000383ffff */
[----:B------:R-:W-:Y:S05]  /*7a20*/  BRA `(.L_x_140) ;  /* 0xffffffcc00e47947 */ /* 0x000fea000383ffff */
.L_x_90:
[----:B-1----:R1:W3:Y:S02]  /*7a30*/  SYNCS.PHASECHK.TRANS64.TRYWAIT P1, [R0+URZ+0x40], R3 ;  /* 0x00004003000075a7 */ /* 0x0022e400080211ff */
[----:B---3--:R-:W-:Y:S05]  /*7a40*/  @!P1 NANOSLEEP.SYNCS 0x989680 ;  /* 0x009896800000995d */ /* 0x008fea0003900000 */
[----:B------:R-:W3:Y:S02]  /*7a50*/  @!P1 SYNCS.PHASECHK.TRANS64 P1, [R0+URZ+0x40], R3 ;  /* 0x00004003000095a7 */ /* 0x000ee400080210ff */
[----:B---3--:R-:W-:Y:S05]  /*7a60*/  @!P1 BRA `(.L_x_90) ;  /* 0xfffffffc00f09947 */ /* 0x008fea000383ffff */
[----:B------:R-:W-:Y:S05]  /*7a70*/  BRA `(.L_x_89) ;  /* 0xffffffd800fc7947 */ /* 0x000fea000383ffff */
.L_x_92:
[----:B-1----:R1:W4:Y:S02]  /*7a80*/  SYNCS.PHASECHK.TRANS64.TRYWAIT P0, [R113+URZ+0x90], R2 ;  /* 0x00009002710075a7 */ /* 0x00232400080011ff */
[----:B----4-:R-:W-:Y:S05]  /*7a90*/  @!P0 NANOSLEEP.SYNCS 0x989680 ;  /* 0x009896800000895d */ /* 0x010fea0003900000 */
[----:B------:R-:W4:Y:S02]  /*7aa0*/  @!P0 SYNCS.PHASECHK.TRANS64 P0, [R113+URZ+0x90], R2 ;  /* 0x00009002710085a7 */ /* 0x000f2400080010ff */
[----:B----4-:R-:W-:Y:S05]  /*7ab0*/  @!P0 BRA `(.L_x_92) ;  /* 0xfffffffc00f08947 */ /* 0x010fea000383ffff */
[----:B------:R-:W-:Y:S05]  /*7ac0*/  BRA `(.L_x_91) ;  /* 0xffffffdc00507947 */ /* 0x000fea000383ffff */
.L_x_100:
[----:B--2---:R2:W3:Y:S02]  /*7ad0*/  SYNCS.PHASECHK.TRANS64.TRYWAIT P0, [R32+URZ+0x40], R3 ;  /* 0x00004003200075a7 */ /* 0x0044e400080011ff */
[----:B---3--:R-:W-:Y:S05]  /*7ae0*/  @!P0 NANOSLEEP.SYNCS 0x989680 ;  /* 0x009896800000895d */ /* 0x008fea0003900000 */
[----:B------:R-:W3:Y:S02]  /*7af0*/  @!P0 SYNCS.PHASECHK.TRANS64 P0, [R32+URZ+0x40], R3 ;  /* 0x00004003200085a7 */ /* 0x000ee400080010ff */
[----:B---3--:R-:W-:Y:S05]  /*7b00*/  @!P0 BRA `(.L_x_100) ;  /* 0xfffffffc00f08947 */ /* 0x008fea000383ffff */
[----:B------:R-:W-:Y:S05]  /*7b10*/  BRA `(.L_x_99) ;  /* 0xffffffe800407947 */ /* 0x000fea000383ffff */
        .weak           $__internal_0_$__cuda_sm10x_tcgen05_guardrail_trap_col_being_dealloced_not_returned_by_alloc
        .type           $__internal_0_$__cuda_sm10x_tcgen05_guardrail_trap_col_being_dealloced_not_returned_by_alloc,@function
        .size           $__internal_0_$__cuda_sm10x_tcgen05_guardrail_trap_col_being_dealloced_not_returned_by_alloc,($__internal_1_$__cuda_sm10x_tcgen05_guardrail_trap_phase_invalid_during_alloc - $__internal_0_$__cuda_sm10x_tcgen05_guardrail_trap_col_being_dealloced_not_returned_by_alloc)
$__internal_0_$__cuda_sm10x_tcgen05_guardrail_trap_col_being_dealloced_not_returned_by_alloc:
[----:B------:R-:W-:Y:S05]  /*7b20*/  BPT.TRAP 0x1 ;  /* 0x000000040000795c */ /* 0x000fea0000300000 */
[----:B------:R-:W-:-:S04]  /*7b30*/  HFMA2 R3, -RZ, RZ, 0, 0 ;  /* 0x00000000ff037431 */ /* 0x000fc800000001ff */
[----:B------:R-:W-:Y:S05]  /*7b40*/  RET.REL.NODEC R2 `(_ZN7cutlass13device_kernelINS_4gemm6kernel13GemmUniversalIN4cute5tupleIJiiiiEEENS1_10collective13CollectiveMmaINS1_35MainloopSm100TmaUmmaWarpSpecializedILi4ELi2ELi4ENS5_IJNS4_1CILi1EEESB_SB_EEEEENS5_IJNSA_ILi64EEENSA_ILi128EEESF_EEENS_12float_e4m3_tENS5_IJlSB_lEEESH_SI_NS4_8TiledMMAINS4_8MMA_AtomIJNS4_10MMA_TraitsINS4_19SM100_MMA_F8F6F4_SSEJSH_SH_fSE_SF_NS4_17integral_constantINS4_4UMMA5MajorELSP_0EEESQ_NSN_INSO_7ScaleInELSR_0EEESS_EEEEEENS4_6LayoutISC_NS5_IJNSA_ILi0EEESW_SW_EEEEENS5_IJNS4_10UnderscoreESZ_SZ_EEEEENS4_13SM90_TMA_LOADENS4_14ComposedLayoutINS4_7SwizzleILi3ELi4ELi3EEENS4_18smem_ptr_flag_bitsILi8EEENSV_INS5_IJNSA_ILi8EEESF_EEENS5_IJSF_SB_EEEEEEEvNS4_8identityES12_S1C_vS1D_EENS_8epilogue10collective18CollectiveEpilogueINS1F_23Sm100TmaWarpSpecializedILi2ELi2ELi32ELb0ELb0EEEJSG_NS5_IJNSV_ISE_SB_EES1K_EEESH_SI_SH_SI_NS1F_6fusion15FusionCallbacksIS1J_NS1M_17LinearCombinationISH_fSH_fLNS_15FloatRoundStyleE2EEESG_S1L_JEEENS4_5SM1004TMEM4LOAD26SM100_TMEM_LOAD_16dp32b32xES12_NS13_INS14_ILi2ELi4ELi3EEES17_NSV_INS5_IJS18_SE_EEENS5_IJSE_SB_EEEEEEENS4_39AutoVectorizingCopyWithAssumedAlignmentILi128EEENS4_14SM90_TMA_STOREES20_S22_S22_EEEvvEEEEvNT_6ParamsE) ;  /* 0xffffff84022c7950 */ /* 0x000fea0003c3ffff */
        .weak           $__internal_1_$__cuda_sm10x_tcgen05_guardrail_trap_phase_invalid_during_alloc
        .type           $__internal_1_$__cuda_sm10x_tcgen05_guardrail_trap_phase_invalid_during_alloc,@function
        .size           $__internal_1_$__cuda_sm10x_tcgen05_guardrail_trap_phase_invalid_during_alloc,($__internal_2_$__cuda_sm10x_tcgen05_guardrail_trap_unallocated_columns_being_dealloced - $__internal_1_$__cuda_sm10x_tcgen05_guardrail_trap_phase_invalid_during_alloc)
$__internal_1_$__cuda_sm10x_tcgen05_guardrail_trap_phase_invalid_during_alloc:
[----:B------:R-:W-:Y:S05]  /*7b50*/  BPT.TRAP 0x1 ;  /* 0x000000040000795c */ /* 0x000fea0000300000 */
[----:B------:R-:W-:-:S04]  /*7b60*/  MOV R3, 0x0 ;  /* 0x0000000000037802 */ /* 0x000fc80000000f00 */
[----:B------:R-:W-:Y:S05]  /*7b70*/  RET.REL.NODEC R2 `(_ZN7cutlass13device_kernelINS_4gemm6kernel13GemmUniversalIN4cute5tupleIJiiiiEEENS1_10collective13CollectiveMmaINS1_35MainloopSm100TmaUmmaWarpSpecializedILi4ELi2ELi4ENS5_IJNS4_1CILi1EEESB_SB_EEEEENS5_IJNSA_ILi64EEENSA_ILi128EEESF_EEENS_12float_e4m3_tENS5_IJlSB_lEEESH_SI_NS4_8TiledMMAINS4_8MMA_AtomIJNS4_10MMA_TraitsINS4_19SM100_MMA_F8F6F4_SSEJSH_SH_fSE_SF_NS4_17integral_constantINS4_4UMMA5MajorELSP_0EEESQ_NSN_INSO_7ScaleInELSR_0EEESS_EEEEEENS4_6LayoutISC_NS5_IJNSA_ILi0EEESW_SW_EEEEENS5_IJNS4_10UnderscoreESZ_SZ_EEEEENS4_13SM90_TMA_LOADENS4_14ComposedLayoutINS4_7SwizzleILi3ELi4ELi3EEENS4_18smem_ptr_flag_bitsILi8EEENSV_INS5_IJNSA_ILi8EEESF_EEENS5_IJSF_SB_EEEEEEEvNS4_8identityES12_S1C_vS1D_EENS_8epilogue10collective18CollectiveEpilogueINS1F_23Sm100TmaWarpSpecializedILi2ELi2ELi32ELb0ELb0EEEJSG_NS5_IJNSV_ISE_SB_EES1K_EEESH_SI_SH_SI_NS1F_6fusion15FusionCallbacksIS1J_NS1M_17LinearCombinationISH_fSH_fLNS_15FloatRoundStyleE2EEESG_S1L_JEEENS4_5SM1004TMEM4LOAD26SM100_TMEM_LOAD_16dp32b32xES12_NS13_INS14_ILi2ELi4ELi3EEES17_NSV_INS5_IJS18_SE_EEENS5_IJSE_SB_EEEEEEENS4_39AutoVectorizingCopyWithAssumedAlignmentILi128EEENS4_14SM90_TMA_STOREES20_S22_S22_EEEvvEEEEvNT_6ParamsE) ;  /* 0xffffff8402207950 */ /* 0x000fea0003c3ffff */
        .weak           $__internal_2_$__cuda_sm10x_tcgen05_guardrail_trap_unallocated_columns_being_dealloced
        .type           $__internal_2_$__cuda_sm10x_tcgen05_guardrail_trap_unallocated_columns_being_dealloced,@function
        .size           $__internal_2_$__cuda_sm10x_tcgen05_guardrail_trap_unallocated_columns_being_dealloced,(.L_x_142 - $__internal_2_$__cuda_sm10x_tcgen05_guardrail_trap_unallocated_columns_being_dealloced)
$__internal_2_$__cuda_sm10x_tcgen05_guardrail_trap_unallocated_columns_being_dealloced:
[----:B------:R-:W-:Y:S05]  /*7b80*/  BPT.TRAP 0x1 ;  /* 0x000000040000795c */ /* 0x000fea0000300000 */
[----:B------:R-:W-:-:S04]  /*7b90*/  HFMA2 R3, -RZ, RZ, 0, 0 ;  /* 0x00000000ff037431 */ /* 0x000fc800000001ff */
[----:B------:R-:W-:Y:S05]  /*7ba0*/  RET.REL.NODEC R2 `(_ZN7cutlass13device_kernelINS_4gemm6kernel13GemmUniversalIN4cute5tupleIJiiiiEEENS1_10collective13CollectiveMmaINS1_35MainloopSm100TmaUmmaWarpSpecializedILi4ELi2ELi4ENS5_IJNS4_1CILi1EEESB_SB_EEEEENS5_IJNSA_ILi64EEENSA_ILi128EEESF_EEENS_12float_e4m3_tENS5_IJlSB_lEEESH_SI_NS4_8TiledMMAINS4_8MMA_AtomIJNS4_10MMA_TraitsINS4_19SM100_MMA_F8F6F4_SSEJSH_SH_fSE_SF_NS4_17integral_constantINS4_4UMMA5MajorELSP_0EEESQ_NSN_INSO_7ScaleInELSR_0EEESS_EEEEEENS4_6LayoutISC_NS5_IJNSA_ILi0EEESW_SW_EEEEENS5_IJNS4_10UnderscoreESZ_SZ_EEEEENS4_13SM90_TMA_LOADENS4_14ComposedLayoutINS4_7SwizzleILi3ELi4ELi3EEENS4_18smem_ptr_flag_bitsILi8EEENSV_INS5_IJNSA_ILi8EEESF_EEENS5_IJSF_SB_EEEEEEEvNS4_8identityES12_S1C_vS1D_EENS_8epilogue10collective18CollectiveEpilogueINS1F_23Sm100TmaWarpSpecializedILi2ELi2ELi32ELb0ELb0EEEJSG_NS5_IJNSV_ISE_SB_EES1K_EEESH_SI_SH_SI_NS1F_6fusion15FusionCallbacksIS1J_NS1M_17LinearCombinationISH_fSH_fLNS_15FloatRoundStyleE2EEESG_S1L_JEEENS4_5SM1004TMEM4LOAD26SM100_TMEM_LOAD_16dp32b32xES12_NS13_INS14_ILi2ELi4ELi3EEES17_NSV_INS5_IJS18_SE_EEENS5_IJSE_SB_EEEEEEENS4_39AutoVectorizingCopyWithAssumedAlignmentILi128EEENS4_14SM90_TMA_STOREES20_S22_S22_EEEvvEEEEvNT_6ParamsE) ;  /* 0xffffff8402147950 */ /* 0x000fea0003c3ffff */
.L_x_141:
[----:B------:R-:W-:-:S00]  /*7bb0*/  BRA `(.L_x_141) ;  /* 0xfffffffc00fc7947 */ /* 0x000fc0000383ffff */
[----:B------:R-:W-:-:S00]  /*7bc0*/  NOP ;  /* 0x0000000000007918 */ /* 0x000fc00000000000 */
        /* <DEDUP_REMOVED lines=11> */
.L_x_142:


//--------------------- .nv.global.init           --------------------------
	.section	.nv.global.init,"aw",@progbits
.nv.global.init:
	.type		$str$27,@object
	.size		$str$27,($str$28 - $str$27)
$str$27:
        /*0000*/ 	.byte	0x28, 0x61, 0x64, 0x64, 0x72, 0x65, 0x73, 0x73, 0x20, 0x26, 0x20, 0x6d, 0x61, 0x73, 0x6b, 0x29
        /*0010*/ 	.byte	0x20, 0x3d, 0x3d, 0x20, 0x30, 0x00
	.type		$str$28,@object
	.size		$str$28,($str$26 - $str$28)
$str$28:
        /*0016*/ 	.byte	0x2f, 0x74, 0x6d, 0x70, 0x2f, 0x63, 0x75, 0x74, 0x6c, 0x61, 0x73, 0x73, 0x5f, 0x73, 0x77, 0x65
        /*0026*/ 	.byte	0x65, 0x70, 0x5f, 0x73, 0x72, 0x63, 0x2f, 0x69, 0x6e, 0x63, 0x6c, 0x75, 0x64, 0x65, 0x2f, 0x63
        /*0036*/ 	.byte	0x75, 0x74, 0x65, 0x2f, 0x70, 0x6f, 0x69, 0x6e, 0x74, 0x65, 0x72, 0x5f, 0x66, 0x6c, 0x61, 0x67
        /*0046*/ 	.byte	0x67, 0x65, 0x64, 0x2e, 0x68, 0x70, 0x70, 0x00
	.type		$str$26,@object
	.size		$str$26,($str$25 - $str$26)
$str$26:
        /*004e*/ 	.byte	0x2f, 0x74, 0x6d, 0x70, 0x2f, 0x63, 0x75, 0x74, 0x6c, 0x61, 0x73, 0x73, 0x5f, 0x73, 0x77, 0x65
        /*005e*/ 	.byte	0x65, 0x70, 0x5f, 0x73, 0x72, 0x63, 0x2f, 0x69, 0x6e, 0x63, 0x6c, 0x75, 0x64, 0x65, 0x2f, 0x63
        /*006e*/ 	.byte	0x75, 0x74, 0x65, 0x2f, 0x61, 0x74, 0x6f, 0x6d, 0x2f, 0x63, 0x6f, 0x70, 0x79, 0x5f, 0x74, 0x72
        /*007e*/ 	.byte	0x61, 0x69, 0x74, 0x73, 0x5f, 0x73, 0x6d, 0x31, 0x30, 0x30, 0x2e, 0x68, 0x70, 0x70, 0x00
	.type		$str$25,@object
	.size		$str$25,(__unnamed_1 - $str$25)
$str$25:
        /*008d*/ 	.byte	0x28, 0x28, 0x75, 0x69, 0x6e, 0x74, 0x33, 0x32, 0x5f, 0x74, 0x28, 0x74, 0x68, 0x72, 0x65, 0x61
        /*009d*/ 	.byte	0x64, 0x49, 0x64, 0x78, 0x2e, 0x78, 0x29, 0x20, 0x2f, 0x20, 0x33, 0x32, 0x29, 0x20, 0x25, 0x20
        /*00ad*/ 	.byte	0x34, 0x29, 0x20, 0x3d, 0x3d, 0x20, 0x28, 0x28, 0x28, 0x74, 0x6d, 0x65, 0x6d, 0x5f, 0x61, 0x64
        /*00bd*/ 	.byte	0x64, 0x72, 0x20, 0x3e, 0x3e, 0x20, 0x31, 0x36, 0x29, 0x20, 0x2f, 0x20, 0x33, 0x32, 0x29, 0x20
        /*00cd*/ 	.byte	0x25, 0x20, 0x34, 0x29, 0x00
	.type		__unnamed_1,@object
	.size		__unnamed_1,(__unnamed_2 - __unnamed_1)
__unnamed_1:
        /*00d2*/ 	.byte	0x61, 0x75, 0x74, 0x6f, 0x20, 0x63, 0x75, 0x74, 0x65, 0x3a, 0x3a, 0x61, 0x73, 0x5f, 0x70, 0x6f
        /* <DEDUP_REMOVED lines=24> */
        /*0262*/ 	.byte	0x3c, 0x34, 0x30, 0x39, 0x36, 0x3e, 0x3e, 0x3e, 0x3e, 0x5d, 0x00
	.type		__unnamed_2,@object
	.size		__unnamed_2,(.L_2 - __unnamed_2)
__unnamed_2:
        /* <DEDUP_REMOVED lines=40> */
        /*04ed*/ 	.byte	0x74, 0x65, 0x3a, 0x3a, 0x43, 0x3c, 0x30, 0x3e, 0x3e, 0x3e, 0x3e, 0x5d, 0x00
.L_2:


//--------------------- .nv.shared._ZN7cutlass13device_kernelINS_4gemm6kernel13GemmUniversalIN4cute5tupleIJiiiiEEENS1_10collective13CollectiveMmaINS1_35MainloopSm100TmaUmmaWarpSpecializedILi4ELi2ELi4ENS5_IJNS4_1CILi1EEESB_SB_EEEEENS5_IJNSA_ILi64EEENSA_ILi128EEESF_EEENS_12float_e4m3_tENS5_IJlSB_lEEESH_SI_NS4_8TiledMMAINS4_8MMA_AtomIJNS4_10MMA_TraitsINS4_19SM100_MMA_F8F6F4_SSEJSH_SH_fSE_SF_NS4_17integral_constantINS4_4UMMA5MajorELSP_0EEESQ_NSN_INSO_7ScaleInELSR_0EEESS_EEEEEENS4_6LayoutISC_NS5_IJNSA_ILi0EEESW_SW_EEEEENS5_IJNS4_10UnderscoreESZ_SZ_EEEEENS4_13SM90_TMA_LOADENS4_14ComposedLayoutINS4_7SwizzleILi3ELi4ELi3EEENS4_18smem_ptr_flag_bitsILi8EEENSV_INS5_IJNSA_ILi8EEESF_EEENS5_IJSF_SB_EEEEEEEvNS4_8identityES12_S1C_vS1D_EENS_8epilogue10collective18CollectiveEpilogueINS1F_23Sm100TmaWarpSpecializedILi2ELi2ELi32ELb0ELb0EEEJSG_NS5_IJNSV_ISE_SB_EES1K_EEESH_SI_SH_SI_NS1F_6fusion15FusionCallbacksIS1J_NS1M_17LinearCombinationISH_fSH_fLNS_15FloatRoundStyleE2EEESG_S1L_JEEENS4_5SM1004TMEM4LOAD26SM100_TMEM_LOAD_16dp32b32xES12_NS13_INS14_ILi2ELi4ELi3EEES17_NSV_INS5_IJS18_SE_EEENS5_IJSE_SB_EEEEEEENS4_39AutoVectorizingCopyWithAssumedAlignmentILi128EEENS4_14SM90_TMA_STOREES20_S22_S22_EEEvvEEEEvNT_6ParamsE --------------------------
	.section	.nv.shared._ZN7cutlass13device_kernelINS_4gemm6kernel13GemmUniversalIN4cute5tupleIJiiiiEEENS1_10collective13CollectiveMmaINS1_35MainloopSm100TmaUmmaWarpSpecializedILi4ELi2ELi4ENS5_IJNS4_1CILi1EEESB_SB_EEEEENS5_IJNSA_ILi64EEENSA_ILi128EEESF_EEENS_12float_e4m3_tENS5_IJlSB_lEEESH_SI_NS4_8TiledMMAINS4_8MMA_AtomIJNS4_10MMA_TraitsINS4_19SM100_MMA_F8F6F4_SSEJSH_SH_fSE_SF_NS4_17integral_constantINS4_4UMMA5MajorELSP_0EEESQ_NSN_INSO_7ScaleInELSR_0EEESS_EEEEEENS4_6LayoutISC_NS5_IJNSA_ILi0EEESW_SW_EEEEENS5_IJNS4_10UnderscoreESZ_SZ_EEEEENS4_13SM90_TMA_LOADENS4_14ComposedLayoutINS4_7SwizzleILi3ELi4ELi3EEENS4_18smem_ptr_flag_bitsILi8EEENSV_INS5_IJNSA_ILi8EEESF_EEENS5_IJSF_SB_EEEEEEEvNS4_8identityES12_S1C_vS1D_EENS_8epilogue10collective18CollectiveEpilogueINS1F_23Sm100TmaWarpSpecializedILi2ELi2ELi32ELb0ELb0EEEJSG_NS5_IJNSV_ISE_SB_EES1K_EEESH_SI_SH_SI_NS1F_6fusion15FusionCallbacksIS1J_NS1M_17LinearCombinationISH_fSH_fLNS_15FloatRoundStyleE2EEESG_S1L_JEEENS4_5SM1004TMEM4LOAD26SM100_TMEM_LOAD_16dp32b32xES12_NS13_INS14_ILi2ELi4ELi3EEES17_NSV_INS5_IJS18_SE_EEENS5_IJSE_SB_EEEEEEENS4_39AutoVectorizingCopyWithAssumedAlignmentILi128EEENS4_14SM90_TMA_STOREES20_S22_S22_EEEvvEEEEvNT_6ParamsE,"aw",@nobits
	.sectionflags	@""
	.align	16
	.zero		1024


//--------------------- .nv.shared.reserved.0     --------------------------
	.section	.nv.shared.reserved.0,"aw",@nobits
	.weak		__nv_reservedSMEM_offset_0_alias
	.size		__nv_reservedSMEM_offset_0_alias, 0, 64
	.other		__nv_reservedSMEM_offset_0_alias,@"STO_CUDA_RESERVED_SHARED STV_DEFAULT"
__nv_reservedSMEM_offset_0_alias:
	.zero		0
.nv.shared.reserved.0:
	.zero		64
	.weak		__nv_reservedSMEM_tcgen05_partition
	.type		__nv_reservedSMEM_tcgen05_partition,@object
	.size		__nv_reservedSMEM_tcgen05_partition,(.L_0 - __nv_reservedSMEM_tcgen05_partition)
__nv_reservedSMEM_tcgen05_partition:
	.zero		32
.L_0:


//--------------------- .nv.global                --------------------------
	.section	.nv.global,"aw",@nobits
.nv.global:
	.type		_ZN39_INTERNAL_2cde244d_4_k_cu_1863ac6c_77134cute1_E,@object
	.size		_ZN39_INTERNAL_2cde244d_4_k_cu_1863ac6c_77134cute1_E,(_ZN39_INTERNAL_2cde244d_4_k_cu_1863ac6c_77134cuda3std3__45__cpo6cbeginE - _ZN39_INTERNAL_2cde244d_4_k_cu_1863ac6c_77134cute1_E)
_ZN39_INTERNAL_2cde244d_4_k_cu_1863ac6c_77134cute1_E:
	.zero		1
	.type		_ZN39_INTERNAL_2cde244d_4_k_cu_1863ac6c_77134cuda3std3__45__cpo6cbeginE,@object
	.size		_ZN39_INTERNAL_2cde244d_4_k_cu_1863ac6c_77134cuda3std3__45__cpo6cbeginE,(_ZN39_INTERNAL_2cde244d_4_k_cu_1863ac6c_77134cuda3std3__48in_placeE - _ZN39_INTERNAL_2cde244d_4_k_cu_1863ac6c_77134cuda3std3__45__cpo6cbeginE)
_ZN39_INTERNAL_2cde244d_4_k_cu_1863ac6c_77134cuda3std3__45__cpo6cbeginE:
	.zero		1
	.type		_ZN39_INTERNAL_2cde244d_4_k_cu_1863ac6c_77134cuda3std3__48in_placeE,@object
	.size		_ZN39_INTERNAL_2cde244d_4_k_cu_1863ac6c_77134cuda3std3__48in_placeE,(_ZN39_INTERNAL_2cde244d_4_k_cu_1863ac6c_77134cuda3std6ranges3__45__cpo9iter_moveE - _ZN39_INTERNAL_2cde244d_4_k_cu_1863ac6c_77134cuda3std3__48in_placeE)
_ZN39_INTERNAL_2cde244d_4_k_cu_1863ac6c_77134cuda3std3__48in_placeE:
	.zero		1
	.type		_ZN39_INTERNAL_2cde244d_4_k_cu_1863ac6c_77134cuda3std6ranges3__45__cpo9iter_moveE,@object
	.size		_ZN39_INTERNAL_2cde244d_4_k_cu_1863ac6c_77134cuda3std6ranges3__45__cpo9iter_moveE,(_ZN39_INTERNAL_2cde244d_4_k_cu_1863ac6c_77134cuda3std3__45__cpo5beginE - _ZN39_INTERNAL_2cde244d_4_k_cu_1863ac6c_77134cuda3std6ranges3__45__cpo9iter_moveE)
_ZN39_INTERNAL_2cde244d_4_k_cu_1863ac6c_77134cuda3std6ranges3__45__cpo9iter_moveE:
	.zero		1
	.type		_ZN39_INTERNAL_2cde244d_4_k_cu_1863ac6c_77134cuda3std3__45__cpo5beginE,@object
	.size		_ZN39_INTERNAL_2cde244d_4_k_cu_1863ac6c_77134cuda3std3__45__cpo5beginE,(_ZN39_INTERNAL_2cde244d_4_k_cu_1863ac6c_77134cuda3std3__441_GLOBAL__N__2cde244d_4_k_cu_1863ac6c_77136ignoreE - _ZN39_INTERNAL_2cde244d_4_k_cu_1863ac6c_77134cuda3std3__45__cpo5beginE)
_ZN39_INTERNAL_2cde244d_4_k_cu_1863ac6c_77134cuda3std3__45__cpo5beginE:
	.zero		1
	.type		_ZN39_INTERNAL_2cde244d_4_k_cu_1863ac6c_77134cuda3std3__441_GLOBAL__N__2cde244d_4_k_cu_1863ac6c_77136ignoreE,@object
	.size		_ZN39_INTERNAL_2cde244d_4_k_cu_1863ac6c_77134cuda3std3__441_GLOBAL__N__2cde244d_4_k_cu_1863ac6c_77136ignoreE,(_ZN39_INTERNAL_2cde244d_4_k_cu_1863ac6c_77134cute7productE - _ZN39_INTERNAL_2cde244d_4_k_cu_1863ac6c_77134cuda3std3__441_GLOBAL__N__2cde244d_4_k_cu_1863ac6c_77136ignoreE)
_ZN39_INTERNAL_2cde244d_4_k_cu_1863ac6c_77134cuda3std3__441_GLOBAL__N__2cde244d_4_k_cu_1863ac6c_77136ignoreE:
	.zero		1
	.type		_ZN39_INTERNAL_2cde244d_4_k_cu_1863ac6c_77134cute7productE,@object
	.size		_ZN39_INTERNAL_2cde244d_4_k_cu_1863ac6c_77134cute7productE,(_ZN39_INTERNAL_2cde244d_4_k_cu_1863ac6c_77134cuda3std3__45__cpo3endE - _ZN39_INTERNAL_2cde244d_4_k_cu_1863ac6c_77134cute7productE)
_ZN39_INTERNAL_2cde244d_4_k_cu_1863ac6c_77134cute7productE:
	.zero		1
	.type		_ZN39_INTERNAL_2cde244d_4_k_cu_1863ac6c_77134cuda3std3__45__cpo3endE,@object
	.size		_ZN39_INTERNAL_2cde244d_4_k_cu_1863ac6c_77134cuda3std3__45__cpo3endE,(_ZN39_INTERNAL_2cde244d_4_k_cu_1863ac6c_77134cuda3std3__419piecewise_constructE - _ZN39_INTERNAL_2cde244d_4_k_cu_1863ac6c_77134cuda3std3__45__cpo3endE)
_ZN39_INTERNAL_2cde244d_4_k_cu_1863ac6c_77134cuda3std3__45__cpo3endE:
	.zero		1
	.type		_ZN39_INTERNAL_2cde244d_4_k_cu_1863ac6c_77134cuda3std3__419piecewise_constructE,@object
	.size		_ZN39_INTERNAL_2cde244d_4_k_cu_1863ac6c_77134cuda3std3__419piecewise_constructE,(_ZN39_INTERNAL_2cde244d_4_k_cu_1863ac6c_77134cuda3std3__45__cpo4cendE - _ZN39_INTERNAL_2cde244d_4_k_cu_1863ac6c_77134cuda3std3__419piecewise_constructE)
_ZN39_INTERNAL_2cde244d_4_k_cu_1863ac6c_77134cuda3std3__419piecewise_constructE:
	.zero		1
	.type		_ZN39_INTERNAL_2cde244d_4_k_cu_1863ac6c_77134cuda3std3__45__cpo4cendE,@object
	.size		_ZN39_INTERNAL_2cde244d_4_k_cu_1863ac6c_77134cuda3std3__45__cpo4cendE,(_ZN39_INTERNAL_2cde244d_4_k_cu_1863ac6c_77134cuda3std6ranges3__45__cpo4swapE - _ZN39_INTERNAL_2cde244d_4_k_cu_1863ac6c_77134cuda3std3__45__cpo4cendE)
_ZN39_INTERNAL_2cde244d_4_k_cu_1863ac6c_77134cuda3std3__45__cpo4cendE:
	.zero		1
	.type		_ZN39_INTERNAL_2cde244d_4_k_cu_1863ac6c_77134cuda3std6ranges3__45__cpo4swapE,@object
	.size		_ZN39_INTERNAL_2cde244d_4_k_cu_1863ac6c_77134cuda3std6ranges3__45__cpo4swapE,(.L_10 - _ZN39_INTERNAL_2cde244d_4_k_cu_1863ac6c_77134cuda3std6ranges3__45__cpo4swapE)
_ZN39_INTERNAL_2cde244d_4_k_cu_1863ac6c_77134cuda3std6ranges3__45__cpo4swapE:
	.zero		1
.L_10:


//--------------------- .nv.constant0._ZN7cutlass13device_kernelINS_4gemm6kernel13GemmUniversalIN4cute5tupleIJiiiiEEENS1_10collective13CollectiveMmaINS1_35MainloopSm100TmaUmmaWarpSpecializedILi4ELi2ELi4ENS5_IJNS4_1CILi1EEESB_SB_EEEEENS5_IJNSA_ILi64EEENSA_ILi128EEESF_EEENS_12float_e4m3_tENS5_IJlSB_lEEESH_SI_NS4_8TiledMMAINS4_8MMA_AtomIJNS4_10MMA_TraitsINS4_19SM100_MMA_F8F6F4_SSEJSH_SH_fSE_SF_NS4_17integral_constantINS4_4UMMA5MajorELSP_0EEESQ_NSN_INSO_7ScaleInELSR_0EEESS_EEEEEENS4_6LayoutISC_NS5_IJNSA_ILi0EEESW_SW_EEEEENS5_IJNS4_10UnderscoreESZ_SZ_EEEEENS4_13SM90_TMA_LOADENS4_14ComposedLayoutINS4_7SwizzleILi3ELi4ELi3EEENS4_18smem_ptr_flag_bitsILi8EEENSV_INS5_IJNSA_ILi8EEESF_EEENS5_IJSF_SB_EEEEEEEvNS4_8identityES12_S1C_vS1D_EENS_8epilogue10collective18CollectiveEpilogueINS1F_23Sm100TmaWarpSpecializedILi2ELi2ELi32ELb0ELb0EEEJSG_NS5_IJNSV_ISE_SB_EES1K_EEESH_SI_SH_SI_NS1F_6fusion15FusionCallbacksIS1J_NS1M_17LinearCombinationISH_fSH_fLNS_15FloatRoundStyleE2EEESG_S1L_JEEENS4_5SM1004TMEM4LOAD26SM100_TMEM_LOAD_16dp32b32xES12_NS13_INS14_ILi2ELi4ELi3EEES17_NSV_INS5_IJS18_SE_EEENS5_IJSE_SB_EEEEEEENS4_39AutoVectorizingCopyWithAssumedAlignmentILi128EEENS4_14SM90_TMA_STOREES20_S22_S22_EEEvvEEEEvNT_6ParamsE --------------------------
	.section	.nv.constant0._ZN7cutlass13device_kernelINS_4gemm6kernel13GemmUniversalIN4cute5tupleIJiiiiEEENS1_10collective13CollectiveMmaINS1_35MainloopSm100TmaUmmaWarpSpecializedILi4ELi2ELi4ENS5_IJNS4_1CILi1EEESB_SB_EEEEENS5_IJNSA_ILi64EEENSA_ILi128EEESF_EEENS_12float_e4m3_tENS5_IJlSB_lEEESH_SI_NS4_8TiledMMAINS4_8MMA_AtomIJNS4_10MMA_TraitsINS4_19SM100_MMA_F8F6F4_SSEJSH_SH_fSE_SF_NS4_17integral_constantINS4_4UMMA5MajorELSP_0EEESQ_NSN_INSO_7ScaleInELSR_0EEESS_EEEEEENS4_6LayoutISC_NS5_IJNSA_ILi0EEESW_SW_EEEEENS5_IJNS4_10UnderscoreESZ_SZ_EEEEENS4_13SM90_TMA_LOADENS4_14ComposedLayoutINS4_7SwizzleILi3ELi4ELi3EEENS4_18smem_ptr_flag_bitsILi8EEENSV_INS5_IJNSA_ILi8EEESF_EEENS5_IJSF_SB_EEEEEEEvNS4_8identityES12_S1C_vS1D_EENS_8epilogue10collective18CollectiveEpilogueINS1F_23Sm100TmaWarpSpecializedILi2ELi2ELi32ELb0ELb0EEEJSG_NS5_IJNSV_ISE_SB_EES1K_EEESH_SI_SH_SI_NS1F_6fusion15FusionCallbacksIS1J_NS1M_17LinearCombinationISH_fSH_fLNS_15FloatRoundStyleE2EEESG_S1L_JEEENS4_5SM1004TMEM4LOAD26SM100_TMEM_LOAD_16dp32b32xES12_NS13_INS14_ILi2ELi4ELi3EEES17_NSV_INS5_IJS18_SE_EEENS5_IJSE_SB_EEEEEEENS4_39AutoVectorizingCopyWithAssumedAlignmentILi128EEENS4_14SM90_TMA_STOREES20_S22_S22_EEEvvEEEEvNT_6ParamsE,"a",@progbits
	.sectionflags	@""
	.align	4
.nv.constant0._ZN7cutlass13device_kernelINS_4gemm6kernel13GemmUniversalIN4cute5tupleIJiiiiEEENS1_10collective13CollectiveMmaINS1_35MainloopSm100TmaUmmaWarpSpecializedILi4ELi2ELi4ENS5_IJNS4_1CILi1EEESB_SB_EEEEENS5_IJNSA_ILi64EEENSA_ILi128EEESF_EEENS_12float_e4m3_tENS5_IJlSB_lEEESH_SI_NS4_8TiledMMAINS4_8MMA_AtomIJNS4_10MMA_TraitsINS4_19SM100_MMA_F8F6F4_SSEJSH_SH_fSE_SF_NS4_17integral_constantINS4_4UMMA5MajorELSP_0EEESQ_NSN_INSO_7ScaleInELSR_0EEESS_EEEEEENS4_6LayoutISC_NS5_IJNSA_ILi0EEESW_SW_EEEEENS5_IJNS4_10UnderscoreESZ_SZ_EEEEENS4_13SM90_TMA_LOADENS4_14ComposedLayoutINS4_7SwizzleILi3ELi4ELi3EEENS4_18smem_ptr_flag_bitsILi8EEENSV_INS5_IJNSA_ILi8EEESF_EEENS5_IJSF_SB_EEEEEEEvNS4_8identityES12_S1C_vS1D_EENS_8epilogue10collective18CollectiveEpilogueINS1F_23Sm100TmaWarpSpecializedILi2ELi2ELi32ELb0ELb0EEEJSG_NS5_IJNSV_ISE_SB_EES1K_EEESH_SI_SH_SI_NS1F_6fusion15FusionCallbacksIS1J_NS1M_17LinearCombinationISH_fSH_fLNS_15FloatRoundStyleE2EEESG_S1L_JEEENS4_5SM1004TMEM4LOAD26SM100_TMEM_LOAD_16dp32b32xES12_NS13_INS14_ILi2ELi4ELi3EEES17_NSV_INS5_IJS18_SE_EEENS5_IJSE_SB_EEEEEEENS4_39AutoVectorizingCopyWithAssumedAlignmentILi128EEENS4_14SM90_TMA_STOREES20_S22_S22_EEEvvEEEEvNT_6ParamsE:
	.zero		2944


//--------------------- SYMBOLS --------------------------

	.type		.nv.reservedSmem.offset0,@object
	.size		.nv.reservedSmem.offset0,0x4
	.type		.nv.reservedSmem.cap,@object
	.size		.nv.reservedSmem.cap,0x4
	.type		__assertfail,@function
